	.headerflags	@"EF_CUDA_TEXMODE_UNIFIED EF_CUDA_64BIT_ADDRESS EF_CUDA_ACCELERATORS EF_CUDA_SM90 EF_CUDA_VIRTUAL_SM(EF_CUDA_SM90)"
	.elftype	@"ET_EXEC"


//--------------------- .nv.info                  --------------------------
	.section	.nv.info,"",@"SHT_CUDA_INFO"
	.align	4


	//----- nvinfo : EIATTR_REGCOUNT
	.align		4
        /*0000*/ 	.byte	0x04, 0x2f
        /*0002*/ 	.short	(.L_1 - .L_0)
	.align		4
.L_0:
        /*0004*/ 	.word	index@(triton_poi_fused_cat_25)
        /*0008*/ 	.word	0x0000002c


	//----- nvinfo : EIATTR_MIN_STACK_SIZE
	.align		4
.L_1:
        /*000c*/ 	.byte	0x04, 0x12
        /*000e*/ 	.short	(.L_3 - .L_2)
	.align		4
.L_2:
        /*0010*/ 	.word	index@(triton_poi_fused_cat_25)
        /*0014*/ 	.word	0x00000000


	//----- nvinfo : EIATTR_FRAME_SIZE
	.align		4
.L_3:
        /*0018*/ 	.byte	0x04, 0x11
        /*001a*/ 	.short	(.L_5 - .L_4)
	.align		4
.L_4:
        /*001c*/ 	.word	index@(triton_poi_fused_cat_25)
        /*0020*/ 	.word	0x00000000


	//----- nvinfo : EIATTR_MIN_STACK_SIZE
	.align		4
.L_5:
        /*0024*/ 	.byte	0x04, 0x12
        /*0026*/ 	.short	(.L_7 - .L_6)
	.align		4
.L_6:
        /*0028*/ 	.word	index@(triton_poi_fused_cat_25)
        /*002c*/ 	.word	0x00000000
.L_7:


//--------------------- .nv.info.triton_poi_fused_cat_25 --------------------------
	.section	.nv.info.triton_poi_fused_cat_25,"",@"SHT_CUDA_INFO"
	.sectionflags	@""
	.align	4


	//----- nvinfo : EIATTR_CUDA_API_VERSION
	.align		4
        /*0000*/ 	.byte	0x04, 0x37
        /*0002*/ 	.short	(.L_9 - .L_8)
.L_8:
        /*0004*/ 	.word	0x0000007c


	//----- nvinfo : EIATTR_KPARAM_INFO
	.align		4
.L_9:
        /*0008*/ 	.byte	0x04, 0x17
        /*000a*/ 	.short	(.L_11 - .L_10)
.L_10:
        /*000c*/ 	.word	0x00000000
        /*0010*/ 	.short	0x000a
        /*0012*/ 	.short	0x0050
        /*0014*/ 	.byte	0x00, 0xf0, 0x11, 0x00


	//----- nvinfo : EIATTR_KPARAM_INFO
	.align		4
.L_11:
        /*0018*/ 	.byte	0x04, 0x17
        /*001a*/ 	.short	(.L_13 - .L_12)
.L_12:
        /*001c*/ 	.word	0x00000000
        /*0020*/ 	.short	0x0009
        /*0022*/ 	.short	0x0048
        /*0024*/ 	.byte	0x00, 0xf4, 0x21, 0x00


	//----- nvinfo : EIATTR_KPARAM_INFO
	.align		4
.L_13:
        /*0028*/ 	.byte	0x04, 0x17
        /*002a*/ 	.short	(.L_15 - .L_14)
.L_14:
        /*002c*/ 	.word	0x00000000
        /*0030*/ 	.short	0x0008
        /*0032*/ 	.short	0x0040
        /*0034*/ 	.byte	0x00, 0xf4, 0x21, 0x00


	//----- nvinfo : EIATTR_KPARAM_INFO
	.align		4
.L_15:
        /*0038*/ 	.byte	0x04, 0x17
        /*003a*/ 	.short	(.L_17 - .L_16)
.L_16:
        /*003c*/ 	.word	0x00000000
        /*0040*/ 	.short	0x0007
        /*0042*/ 	.short	0x0038
        /*0044*/ 	.byte	0x00, 0xf4, 0x21, 0x00


	//----- nvinfo : EIATTR_KPARAM_INFO
	.align		4
.L_17:
        /*0048*/ 	.byte	0x04, 0x17
        /*004a*/ 	.short	(.L_19 - .L_18)
.L_18:
        /*004c*/ 	.word	0x00000000
        /*0050*/ 	.short	0x0006
        /*0052*/ 	.short	0x0030
        /*0054*/ 	.byte	0x00, 0xf4, 0x21, 0x00


	//----- nvinfo : EIATTR_KPARAM_INFO
	.align		4
.L_19:
        /*0058*/ 	.byte	0x04, 0x17
        /*005a*/ 	.short	(.L_21 - .L_20)
.L_20:
        /*005c*/ 	.word	0x00000000
        /*0060*/ 	.short	0x0005
        /*0062*/ 	.short	0x0028
        /*0064*/ 	.byte	0x00, 0xf4, 0x21, 0x00


	//----- nvinfo : EIATTR_KPARAM_INFO
	.align		4
.L_21:
        /*0068*/ 	.byte	0x04, 0x17
        /*006a*/ 	.short	(.L_23 - .L_22)
.L_22:
        /*006c*/ 	.word	0x00000000
        /*0070*/ 	.short	0x0004
        /*0072*/ 	.short	0x0020
        /*0074*/ 	.byte	0x00, 0xf4, 0x21, 0x00


	//----- nvinfo : EIATTR_KPARAM_INFO
	.align		4
.L_23:
        /*0078*/ 	.byte	0x04, 0x17
        /*007a*/ 	.short	(.L_25 - .L_24)
.L_24:
        /*007c*/ 	.word	0x00000000
        /*0080*/ 	.short	0x0003
        /*0082*/ 	.short	0x0018
        /*0084*/ 	.byte	0x00, 0xf4, 0x21, 0x00


	//----- nvinfo : EIATTR_KPARAM_INFO
	.align		4
.L_25:
        /*0088*/ 	.byte	0x04, 0x17
        /*008a*/ 	.short	(.L_27 - .L_26)
.L_26:
        /*008c*/ 	.word	0x00000000
        /*0090*/ 	.short	0x0002
        /*0092*/ 	.short	0x0010
        /*0094*/ 	.byte	0x00, 0xf4, 0x21, 0x00


	//----- nvinfo : EIATTR_KPARAM_INFO
	.align		4
.L_27:
        /*0098*/ 	.byte	0x04, 0x17
        /*009a*/ 	.short	(.L_29 - .L_28)
.L_28:
        /*009c*/ 	.word	0x00000000
        /*00a0*/ 	.short	0x0001
        /*00a2*/ 	.short	0x0008
        /*00a4*/ 	.byte	0x00, 0xf4, 0x21, 0x00


	//----- nvinfo : EIATTR_KPARAM_INFO
	.align		4
.L_29:
        /*00a8*/ 	.byte	0x04, 0x17
        /*00aa*/ 	.short	(.L_31 - .L_30)
.L_30:
        /*00ac*/ 	.word	0x00000000
        /*00b0*/ 	.short	0x0000
        /*00b2*/ 	.short	0x0000
        /*00b4*/ 	.byte	0x00, 0xf4, 0x21, 0x00


	//----- nvinfo : EIATTR_SPARSE_MMA_MASK
	.align		4
.L_31:
        /*00b8*/ 	.byte	0x03, 0x50
        /*00ba*/ 	.short	0x0000


	//----- nvinfo : EIATTR_MAXREG_COUNT
	.align		4
        /*00bc*/ 	.byte	0x03, 0x1b
        /*00be*/ 	.short	0x00ff


	//----- nvinfo : EIATTR_EXIT_INSTR_OFFSETS
	.align		4
        /*00c0*/ 	.byte	0x04, 0x1c
        /*00c2*/ 	.short	(.L_33 - .L_32)


	//   ....[0]....
.L_32:
        /*00c4*/ 	.word	0x000022b0


	//----- nvinfo : EIATTR_REQNTID
	.align		4
.L_33:
        /*00c8*/ 	.byte	0x04, 0x10
        /*00ca*/ 	.short	(.L_35 - .L_34)
.L_34:
        /*00cc*/ 	.word	0x00000080
        /*00d0*/ 	.word	0x00000001
        /*00d4*/ 	.word	0x00000001


	//----- nvinfo : EIATTR_CBANK_PARAM_SIZE
	.align		4
.L_35:
        /*00d8*/ 	.byte	0x03, 0x19
        /*00da*/ 	.short	0x0054


	//----- nvinfo : EIATTR_PARAM_CBANK
	.align		4
        /*00dc*/ 	.byte	0x04, 0x0a
        /*00de*/ 	.short	(.L_37 - .L_36)
	.align		4
.L_36:
        /*00e0*/ 	.word	index@(.nv.constant0.triton_poi_fused_cat_25)
        /*00e4*/ 	.short	0x0210
        /*00e6*/ 	.short	0x0054


	//----- nvinfo : EIATTR_SW_WAR
	.align		4
.L_37:
        /*00e8*/ 	.byte	0x04, 0x36
        /*00ea*/ 	.short	(.L_39 - .L_38)
.L_38:
        /*00ec*/ 	.word	0x00000008
.L_39:


//--------------------- .nv.callgraph             --------------------------
	.section	.nv.callgraph,"",@"SHT_CUDA_CALLGRAPH"
	.align	4
	.sectionentsize	8
	.align		4
        /*0000*/ 	.word	0x00000000
	.align		4
        /*0004*/ 	.word	0xffffffff
	.align		4
        /*0008*/ 	.word	0x00000000
	.align		4
        /*000c*/ 	.word	0xfffffffe
	.align		4
        /*0010*/ 	.word	0x00000000
	.align		4
        /*0014*/ 	.word	0xfffffffd
	.align		4
        /*0018*/ 	.word	0x00000000
	.align		4
        /*001c*/ 	.word	0xfffffffc


//--------------------- .text.triton_poi_fused_cat_25 --------------------------
	.section	.text.triton_poi_fused_cat_25,"ax",@progbits
	.align	128
        .global         triton_poi_fused_cat_25
        .type           triton_poi_fused_cat_25,@function
        .size           triton_poi_fused_cat_25,(.L_x_1 - triton_poi_fused_cat_25)
        .other          triton_poi_fused_cat_25,@"STO_CUDA_ENTRY STV_DEFAULT"
triton_poi_fused_cat_25:
.text.triton_poi_fused_cat_25:
[----:B------:R-:W-:Y:S01]  /*0000*/  LDC R1, c[0x0][0x28] ;  /* 0x00000a00ff017b82 */ /* 0x000fe20000000800 */
[----:B------:R-:W1:Y:S07]  /*0010*/  S2R R0, SR_TID.X ;  /* 0x0000000000007919 */ /* 0x000e6e0000002100 */
[----:B------:R-:W2:Y:S01]  /*0020*/  LDC.64 R6, c[0x0][0x218] ;  /* 0x00008600ff067b82 */ /* 0x000ea20000000a00 */
[----:B------:R-:W-:Y:S01]  /*0030*/  CS2R R34, SRZ ;  /* 0x0000000000227805 */ /* 0x000fe2000001ff00 */
[----:B------:R-:W-:Y:S01]  /*0040*/  ULDC.64 UR4, c[0x0][0x208] ;  /* 0x0000820000047ab9 */ /* 0x000fe20000000a00 */
[----:B------:R-:W3:Y:S05]  /*0050*/  S2R R3, SR_CTAID.X ;  /* 0x0000000000037919 */ /* 0x000eea0000002500 */
[----:B------:R-:W4:Y:S01]  /*0060*/  LDC.64 R32, c[0x0][0x220] ;  /* 0x00008800ff207b82 */ /* 0x000f220000000a00 */
[----:B------:R-:W-:-:S02]  /*0070*/  CS2R R12, SRZ ;  /* 0x00000000000c7805 */ /* 0x000fc4000001ff00 */
[----:B------:R-:W-:Y:S01]  /*0080*/  CS2R R14, SRZ ;  /* 0x00000000000e7805 */ /* 0x000fe2000001ff00 */
[----:B------:R-:W-:Y:S01]  /*0090*/  ULDC.64 UR6, c[0x0][0x228] ;  /* 0x00008a0000067ab9 */ /* 0x000fe20000000a00 */
[----:B-1----:R-:W-:-:S05]  /*00a0*/  IMAD.SHL.U32 R0, R0, 0x4, RZ ;  /* 0x0000000400007824 */ /* 0x002fca00078e00ff */
[----:B------:R-:W-:-:S05]  /*00b0*/  LOP3.LUT R0, R0, 0x1fc, RZ, 0xc0, !PT ;  /* 0x000001fc00007812 */ /* 0x000fca00078ec0ff */
[----:B---3--:R-:W-:-:S04]  /*00c0*/  IMAD R4, R3, 0x400, R0 ;  /* 0x0000040003047824 */ /* 0x008fc800078e0200 */
[----:B------:R-:W-:-:S04]  /*00d0*/  IMAD.HI R23, R4, 0x38e38e39, RZ ;  /* 0x38e38e3904177827 */ /* 0x000fc800078e02ff */
[----:B------:R-:W-:Y:S01]  /*00e0*/  IMAD.HI R0, R4, 0x2aaaaaab, RZ ;  /* 0x2aaaaaab04007827 */ /* 0x000fe200078e02ff */
[----:B------:R-:W-:-:S03]  /*00f0*/  SHF.R.U32.HI R25, RZ, 0x1f, R23 ;  /* 0x0000001fff197819 */ /* 0x000fc60000011617 */
[----:B------:R-:W-:Y:S01]  /*0100*/  VIADD R28, R4, 0x2 ;  /* 0x00000002041c7836 */ /* 0x000fe20000000000 */
[----:B------:R-:W-:Y:S02]  /*0110*/  LEA.HI.SX32 R3, R23, R25, 0x19 ;  /* 0x0000001917037211 */ /* 0x000fe400078fcaff */
[----:B------:R-:W-:Y:S02]  /*0120*/  SHF.R.U32.HI R5, RZ, 0x1f, R0 ;  /* 0x0000001fff057819 */ /* 0x000fe40000011600 */
[----:B------:R-:W-:Y:S02]  /*0130*/  SHF.R.S32.HI R2, RZ, 0x1f, R3 ;  /* 0x0000001fff027819 */ /* 0x000fe40000011403 */
[----:B------:R-:W-:Y:S02]  /*0140*/  LEA.HI.SX32 R5, R0, R5, 0x1e ;  /* 0x0000000500057211 */ /* 0x000fe400078ff2ff */
[----:B------:R-:W-:-:S03]  /*0150*/  LEA.HI R2, R2, R3, RZ, 0x9 ;  /* 0x0000000302027211 */ /* 0x000fc600078f48ff */
[----:B------:R-:W-:Y:S01]  /*0160*/  IMAD.HI R0, R5, 0x2aaaaaab, RZ ;  /* 0x2aaaaaab05007827 */ /* 0x000fe200078e02ff */
[----:B------:R-:W-:-:S04]  /*0170*/  LOP3.LUT R2, R2, 0xfffffe00, RZ, 0xc0, !PT ;  /* 0xfffffe0002027812 */ /* 0x000fc800078ec0ff */
[----:B------:R-:W-:Y:S01]  /*0180*/  SHF.R.U32.HI R9, RZ, 0x1f, R0 ;  /* 0x0000001fff097819 */ /* 0x000fe20000011600 */
[----:B------:R-:W-:-:S03]  /*0190*/  IMAD.IADD R3, R3, 0x1, -R2 ;  /* 0x0000000103037824 */ /* 0x000fc600078e0a02 */
[----:B------:R-:W-:Y:S02]  /*01a0*/  LEA.HI R0, R0, R9, RZ, 0x1e ;  /* 0x0000000900007211 */ /* 0x000fe400078ff0ff */
[----:B------:R-:W-:-:S03]  /*01b0*/  ISETP.GE.AND P1, PT, R3, 0x100, PT ;  /* 0x000001000300780c */ /* 0x000fc60003f26270 */
[----:B------:R-:W-:-:S04]  /*01c0*/  IMAD R0, R0, -0x18, R5 ;  /* 0xffffffe800007824 */ /* 0x000fc800078e0205 */
[----:B--2---:R-:W-:-:S04]  /*01d0*/  IMAD.WIDE R10, R0, 0x8, R6 ;  /* 0x00000008000a7825 */ /* 0x004fc800078e0206 */
[----:B------:R-:W-:Y:S02]  /*01e0*/  IMAD R5, R5, -0x18, R4 ;  /* 0xffffffe805057824 */ /* 0x000fe400078e0204 */
[----:B------:R-:W-:Y:S01]  /*01f0*/  IMAD.HI R2, R28, 0x2aaaaaab, RZ ;  /* 0x2aaaaaab1c027827 */ /* 0x000fe200078e02ff */
[----:B------:R1:W2:Y:S03]  /*0200*/  @!P1 LDG.E.EL.64 R34, desc[UR4][R10.64] ;  /* 0x000000040a229981 */ /* 0x0002a6000c2e1b00 */
[----:B----4-:R-:W-:Y:S01]  /*0210*/  IMAD.WIDE R16, R5, 0x8, R32 ;  /* 0x0000000805107825 */ /* 0x010fe200078e0220 */
[----:B------:R-:W-:-:S04]  /*0220*/  SHF.R.U32.HI R9, RZ, 0x1f, R2 ;  /* 0x0000001fff097819 */ /* 0x000fc80000011602 */
[----:B------:R3:W4:Y:S01]  /*0230*/  @!P1 LDG.E.EL.128 R12, desc[UR4][R16.64] ;  /* 0x00000004100c9981 */ /* 0x000722000c2e1d00 */
[----:B------:R-:W-:Y:S02]  /*0240*/  LEA.HI R9, R2, R9, RZ, 0x1e ;  /* 0x0000000902097211 */ /* 0x000fe400078ff0ff */
[----:B-1----:R-:W-:-:S03]  /*0250*/  CS2R R10, SRZ ;  /* 0x00000000000a7805 */ /* 0x002fc6000001ff00 */
[----:B------:R-:W-:Y:S01]  /*0260*/  IMAD R28, R9, -0x18, R28 ;  /* 0xffffffe8091c7824 */ /* 0x000fe200078e021c */
[----:B------:R-:W-:-:S03]  /*0270*/  CS2R R8, SRZ ;  /* 0x0000000000087805 */ /* 0x000fc6000001ff00 */
[----:B------:R-:W-:-:S05]  /*0280*/  IMAD.WIDE R36, R28, 0x8, R32 ;  /* 0x000000081c247825 */ /* 0x000fca00078e0220 */
[----:B------:R1:W5:Y:S01]  /*0290*/  @!P1 LDG.E.EL.128 R8, desc[UR4][R36.64] ;  /* 0x0000000424089981 */ /* 0x000362000c2e1d00 */
[----:B------:R-:W-:-:S04]  /*02a0*/  VIADD R21, R4, 0x200 ;  /* 0x0000020004157836 */ /* 0x000fc80000000000 */
[----:B------:R-:W-:-:S04]  /*02b0*/  IMAD.HI R31, R21, 0x38e38e39, RZ ;  /* 0x38e38e39151f7827 */ /* 0x000fc800078e02ff */
[----:B------:R-:W-:Y:S01]  /*02c0*/  IMAD.HI R2, R21, 0x2aaaaaab, RZ ;  /* 0x2aaaaaab15027827 */ /* 0x000fe200078e02ff */
[----:B------:R-:W-:-:S04]  /*02d0*/  SHF.R.U32.HI R18, RZ, 0x1f, R31 ;  /* 0x0000001fff127819 */ /* 0x000fc8000001161f */
[----:B---3--:R-:W-:Y:S02]  /*02e0*/  SHF.R.U32.HI R17, RZ, 0x1f, R2 ;  /* 0x0000001fff117819 */ /* 0x008fe40000011602 */
[----:B------:R-:W-:Y:S02]  /*02f0*/  LEA.HI.SX32 R26, R31, R18, 0x19 ;  /* 0x000000121f1a7211 */ /* 0x000fe400078fcaff */
[----:B------:R-:W-:Y:S02]  /*0300*/  LEA.HI.SX32 R17, R2, R17, 0x1e ;  /* 0x0000001102117211 */ /* 0x000fe400078ff2ff */
[----:B------:R-:W-:-:S03]  /*0310*/  SHF.R.S32.HI R19, RZ, 0x1f, R26 ;  /* 0x0000001fff137819 */ /* 0x000fc6000001141a */
[----:B------:R-:W-:Y:S01]  /*0320*/  IMAD.HI R2, R17, 0x2aaaaaab, RZ ;  /* 0x2aaaaaab11027827 */ /* 0x000fe200078e02ff */
[----:B------:R-:W-:-:S04]  /*0330*/  LEA.HI R19, R19, R26, RZ, 0x9 ;  /* 0x0000001a13137211 */ /* 0x000fc800078f48ff */
[----:B------:R-:W-:Y:S02]  /*0340*/  LOP3.LUT R27, R19, 0xfffffe00, RZ, 0xc0, !PT ;  /* 0xfffffe00131b7812 */ /* 0x000fe400078ec0ff */
[----:B------:R-:W-:-:S03]  /*0350*/  SHF.R.U32.HI R19, RZ, 0x1f, R2 ;  /* 0x0000001fff137819 */ /* 0x000fc60000011602 */
[----:B------:R-:W-:Y:S01]  /*0360*/  IMAD.IADD R27, R26, 0x1, -R27 ;  /* 0x000000011a1b7824 */ /* 0x000fe200078e0a1b */
[----:B------:R-:W-:-:S04]  /*0370*/  LEA.HI R2, R2, R19, RZ, 0x1e ;  /* 0x0000001302027211 */ /* 0x000fc800078ff0ff */
[----:B------:R-:W-:Y:S01]  /*0380*/  ISETP.GE.AND P0, PT, R27, 0x100, PT ;  /* 0x000001001b00780c */ /* 0x000fe20003f06270 */
[----:B------:R-:W-:-:S04]  /*0390*/  IMAD R2, R2, -0x18, R17 ;  /* 0xffffffe802027824 */ /* 0x000fc800078e0211 */
[----:B------:R-:W-:-:S04]  /*03a0*/  IMAD.WIDE R6, R2, 0x8, R6 ;  /* 0x0000000802067825 */ /* 0x000fc800078e0206 */
[----:B------:R-:W-:Y:S02]  /*03b0*/  IMAD R30, R3, 0xcb1, RZ ;  /* 0x00000cb1031e7824 */ /* 0x000fe400078e02ff */
[----:B------:R-:W-:Y:S01]  /*03c0*/  IMAD R17, R17, -0x18, R21 ;  /* 0xffffffe811117824 */ /* 0x000fe200078e0215 */
[----:B--2---:R-:W-:Y:S02]  /*03d0*/  SEL R19, R34, RZ, !P1 ;  /* 0x000000ff22137207 */ /* 0x004fe40004800000 */
[----:B------:R-:W-:Y:S02]  /*03e0*/  SEL R16, R35, RZ, !P1 ;  /* 0x000000ff23107207 */ /* 0x000fe40004800000 */
[----:B------:R-:W-:Y:S02]  /*03f0*/  IADD3 R24, P3, R19, 0x39, RZ ;  /* 0x0000003913187810 */ /* 0x000fe40007f7e0ff */
[----:B------:R-:W-:Y:S02]  /*0400*/  ISETP.GE.AND P2, PT, R16, RZ, PT ;  /* 0x000000ff1000720c */ /* 0x000fe40003f46270 */
[----:B----4-:R-:W-:Y:S01]  /*0410*/  SEL R20, R12, RZ, !P1 ;  /* 0x000000ff0c147207 */ /* 0x010fe20004800000 */
[----:B------:R-:W-:Y:S01]  /*0420*/  IMAD.X R29, RZ, RZ, R16, P3 ;  /* 0x000000ffff1d7224 */ /* 0x000fe200018e0610 */
[----:B------:R-:W-:-:S02]  /*0430*/  SEL R24, R24, R19, !P2 ;  /* 0x0000001318187207 */ /* 0x000fc40005000000 */
[----:B------:R-:W-:Y:S02]  /*0440*/  SEL R19, R13, RZ, !P1 ;  /* 0x000000ff0d137207 */ /* 0x000fe40004800000 */
[----:B------:R-:W-:Y:S02]  /*0450*/  CS2R R34, SRZ ;  /* 0x0000000000227805 */ /* 0x000fe4000001ff00 */
[----:B-1----:R-:W-:Y:S02]  /*0460*/  SEL R37, R14, RZ, !P1 ;  /* 0x000000ff0e257207 */ /* 0x002fe40004800000 */
[----:B------:R-:W-:Y:S02]  /*0470*/  IADD3 R13, P4, R20, 0x39, RZ ;  /* 0x00000039140d7810 */ /* 0x000fe40007f9e0ff */
[----:B------:R-:W-:Y:S01]  /*0480*/  SEL R29, R29, R16, !P2 ;  /* 0x000000101d1d7207 */ /* 0x000fe20005000000 */
[----:B------:R1:W2:Y:S01]  /*0490*/  @!P0 LDG.E.EL.64 R34, desc[UR4][R6.64] ;  /* 0x0000000406228981 */ /* 0x0002a2000c2e1b00 */
[----:B------:R-:W-:Y:S01]  /*04a0*/  SEL R14, R15, RZ, !P1 ;  /* 0x000000ff0f0e7207 */ /* 0x000fe20004800000 */
[----:B------:R-:W-:Y:S01]  /*04b0*/  IMAD.X R16, RZ, RZ, R19, P4 ;  /* 0x000000ffff107224 */ /* 0x000fe200020e0613 */
[----:B------:R-:W-:-:S02]  /*04c0*/  ISETP.GE.AND P2, PT, R19, RZ, PT ;  /* 0x000000ff1300720c */ /* 0x000fc40003f46270 */
[----:B------:R-:W-:Y:S02]  /*04d0*/  IADD3 R12, P5, R37, 0x39, RZ ;  /* 0x00000039250c7810 */ /* 0x000fe40007fbe0ff */
[----:B------:R-:W-:Y:S02]  /*04e0*/  ISETP.GE.AND P3, PT, R14, RZ, PT ;  /* 0x000000ff0e00720c */ /* 0x000fe40003f66270 */
[----:B-1----:R-:W-:Y:S01]  /*04f0*/  SEL R7, R13, R20, !P2 ;  /* 0x000000140d077207 */ /* 0x002fe20005000000 */
[----:B------:R-:W-:Y:S01]  /*0500*/  IMAD.X R13, RZ, RZ, R14, P5 ;  /* 0x000000ffff0d7224 */ /* 0x000fe200028e060e */
[----:B------:R-:W-:Y:S02]  /*0510*/  SEL R16, R16, R19, !P2 ;  /* 0x0000001310107207 */ /* 0x000fe40005000000 */
[----:B------:R-:W-:Y:S02]  /*0520*/  SEL R12, R12, R37, !P3 ;  /* 0x000000250c0c7207 */ /* 0x000fe40005800000 */
[----:B-----5:R-:W-:-:S02]  /*0530*/  SEL R19, R8, RZ, !P1 ;  /* 0x000000ff08137207 */ /* 0x020fc40004800000 */
[----:B------:R-:W-:Y:S02]  /*0540*/  SEL R9, R9, RZ, !P1 ;  /* 0x000000ff09097207 */ /* 0x000fe40004800000 */
[----:B------:R-:W-:Y:S02]  /*0550*/  SEL R13, R13, R14, !P3 ;  /* 0x0000000e0d0d7207 */ /* 0x000fe40005800000 */
[----:B------:R-:W-:Y:S02]  /*0560*/  LEA R14, P5, R12, UR6, 0x2 ;  /* 0x000000060c0e7c11 */ /* 0x000fe4000f8a10ff */
[----:B------:R-:W-:Y:S02]  /*0570*/  IADD3 R8, P3, R19, 0x39, RZ ;  /* 0x0000003913087810 */ /* 0x000fe40007f7e0ff */
[----:B------:R-:W-:Y:S02]  /*0580*/  ISETP.GE.AND P2, PT, R9, RZ, PT ;  /* 0x000000ff0900720c */ /* 0x000fe40003f46270 */
[----:B------:R-:W-:-:S02]  /*0590*/  LEA R6, P4, R7, UR6, 0x2 ;  /* 0x0000000607067c11 */ /* 0x000fc4000f8810ff */
[----:B------:R-:W-:Y:S01]  /*05a0*/  LEA.HI.X R15, R12, UR7, R13, 0x2, P5 ;  /* 0x000000070c0f7c11 */ /* 0x000fe2000a8f140d */
[----:B------:R-:W-:Y:S01]  /*05b0*/  IMAD.HI R13, R4, 0x38e38e39, RZ ;  /* 0x38e38e39040d7827 */ /* 0x000fe200078e02ff */
[----:B------:R-:W-:-:S03]  /*05c0*/  SEL R8, R8, R19, !P2 ;  /* 0x0000001308087207 */ /* 0x000fc60005000000 */
[----:B------:R-:W-:Y:S01]  /*05d0*/  IMAD.X R12, RZ, RZ, R9, P3 ;  /* 0x000000ffff0c7224 */ /* 0x000fe200018e0609 */
[----:B------:R-:W-:Y:S02]  /*05e0*/  LEA.HI.X R7, R7, UR7, R16, 0x2, P4 ;  /* 0x0000000707077c11 */ /* 0x000fe4000a0f1410 */
[----:B------:R-:W-:Y:S02]  /*05f0*/  SHF.R.U32.HI R16, RZ, 0x1f, R13 ;  /* 0x0000001fff107819 */ /* 0x000fe4000001160d */
[----:B------:R-:W-:Y:S02]  /*0600*/  SEL R19, R12, R9, !P2 ;  /* 0x000000090c137207 */ /* 0x000fe40005000000 */
[----:B------:R-:W-:Y:S01]  /*0610*/  LEA R12, P2, R8, UR6, 0x2 ;  /* 0x00000006080c7c11 */ /* 0x000fe2000f8410ff */
[----:B------:R-:W-:Y:S01]  /*0620*/  IMAD R29, R29, 0xe4, RZ ;  /* 0x000000e41d1d7824 */ /* 0x000fe200078e02ff */
[----:B------:R-:W-:Y:S01]  /*0630*/  LEA.HI.SX32 R9, R13, R16, 0x10 ;  /* 0x000000100d097211 */ /* 0x000fe200078f82ff */
[----:B------:R-:W-:Y:S01]  /*0640*/  IMAD.WIDE.U32 R6, R24, 0xe4, R6 ;  /* 0x000000e418067825 */ /* 0x000fe200078e0006 */
[----:B------:R-:W-:-:S03]  /*0650*/  LEA.HI.X R13, R8, UR7, R19, 0x2, P2 ;  /* 0x00000007080d7c11 */ /* 0x000fc600090f1413 */
[----:B------:R-:W-:Y:S02]  /*0660*/  IMAD.IADD R7, R7, 0x1, R29 ;  /* 0x0000000107077824 */ /* 0x000fe400078e021d */
[----:B------:R-:W-:-:S04]  /*0670*/  IMAD.WIDE.U32 R14, R24, 0xe4, R14 ;  /* 0x000000e4180e7825 */ /* 0x000fc800078e000e */
[----:B------:R-:W-:-:S04]  /*0680*/  IMAD.WIDE.U32 R12, R24, 0xe4, R12 ;  /* 0x000000e4180c7825 */ /* 0x000fc800078e000c */
[----:B------:R-:W-:-:S04]  /*0690*/  IMAD.WIDE R6, R30, 0x4, R6 ;  /* 0x000000041e067825 */ /* 0x000fc800078e0206 */
[----:B------:R-:W-:Y:S02]  /*06a0*/  IMAD R9, R9, 0xcb100, RZ ;  /* 0x000cb10009097824 */ /* 0x000fe400078e02ff */
[C---:B------:R-:W-:Y:S02]  /*06b0*/  IMAD.IADD R15, R29.reuse, 0x1, R15 ;  /* 0x000000011d0f7824 */ /* 0x040fe400078e020f */
[----:B------:R-:W-:Y:S02]  /*06c0*/  IMAD.IADD R13, R29, 0x1, R13 ;  /* 0x000000011d0d7824 */ /* 0x000fe400078e020d */
[----:B------:R-:W-:Y:S02]  /*06d0*/  IMAD.MOV.U32 R16, RZ, RZ, RZ ;  /* 0x000000ffff107224 */ /* 0x000fe400078e00ff */
[----:B------:R-:W-:-:S04]  /*06e0*/  IMAD.WIDE R6, R9, 0x4, R6 ;  /* 0x0000000409067825 */ /* 0x000fc800078e0206 */
[C---:B------:R-:W-:Y:S01]  /*06f0*/  IMAD.WIDE R14, R30.reuse, 0x4, R14 ;  /* 0x000000041e0e7825 */ /* 0x040fe200078e020e */
[----:B------:R1:W3:Y:S03]  /*0700*/  @!P1 LDG.E.EL R16, desc[UR4][R6.64] ;  /* 0x0000000406109981 */ /* 0x0002e6000c2e1900 */
[----:B------:R-:W-:-:S04]  /*0710*/  IMAD.WIDE R12, R30, 0x4, R12 ;  /* 0x000000041e0c7825 */ /* 0x000fc800078e020c */
[----:B------:R-:W-:Y:S01]  /*0720*/  IMAD.WIDE R14, R9, 0x4, R14 ;  /* 0x00000004090e7825 */ /* 0x000fe200078e020e */
[----:B-1----:R-:W-:-:S03]  /*0730*/  CS2R R6, SRZ ;  /* 0x0000000000067805 */ /* 0x002fc6000001ff00 */
[----:B------:R-:W-:-:S03]  /*0740*/  IMAD.WIDE R12, R9, 0x4, R12 ;  /* 0x00000004090c7825 */ /* 0x000fc600078e020c */
[----:B------:R1:W4:Y:S01]  /*0750*/  @!P1 LDG.E.EL R6, desc[UR4][R14.64] ;  /* 0x000000040e069981 */ /* 0x000322000c2e1900 */
[----:B------:R-:W-:-:S03]  /*0760*/  IMAD.WIDE R36, R17, 0x8, R32 ;  /* 0x0000000811247825 */ /* 0x000fc600078e0220 */
[----:B------:R5:W3:Y:S01]  /*0770*/  @!P1 LDG.E.EL R7, desc[UR4][R12.64] ;  /* 0x000000040c079981 */ /* 0x000ae2000c2e1900 */
[----:B-1----:R-:W-:Y:S02]  /*0780*/  CS2R R14, SRZ ;  /* 0x00000000000e7805 */ /* 0x002fe4000001ff00 */
[----:B-----5:R-:W-:-:S06]  /*0790*/  CS2R R12, SRZ ;  /* 0x00000000000c7805 */ /* 0x020fcc000001ff00 */
[----:B------:R1:W5:Y:S01]  /*07a0*/  @!P0 LDG.E.EL.128 R12, desc[UR4][R36.64] ;  /* 0x00000004240c8981 */ /* 0x000362000c2e1d00 */
[----:B------:R-:W-:Y:S02]  /*07b0*/  SEL R20, R11, RZ, !P1 ;  /* 0x000000ff0b147207 */ /* 0x000fe40004800000 */
[----:B------:R-:W-:Y:S02]  /*07c0*/  SEL R11, R10, RZ, !P1 ;  /* 0x000000ff0a0b7207 */ /* 0x000fe40004800000 */
[----:B------:R-:W-:Y:S02]  /*07d0*/  ISETP.GE.AND P2, PT, R20, RZ, PT ;  /* 0x000000ff1400720c */ /* 0x000fe40003f46270 */
[----:B------:R-:W-:-:S04]  /*07e0*/  IADD3 R8, P3, R11, 0x39, RZ ;  /* 0x000000390b087810 */ /* 0x000fc80007f7e0ff */
[----:B------:R-:W-:Y:S01]  /*07f0*/  SEL R8, R8, R11, !P2 ;  /* 0x0000000b08087207 */ /* 0x000fe20005000000 */
[----:B------:R-:W-:-:S05]  /*0800*/  IMAD.X R11, RZ, RZ, R20, P3 ;  /* 0x000000ffff0b7224 */ /* 0x000fca00018e0614 */
[----:B------:R-:W-:Y:S02]  /*0810*/  SEL R11, R11, R20, !P2 ;  /* 0x000000140b0b7207 */ /* 0x000fe40005000000 */
[----:B------:R-:W-:-:S04]  /*0820*/  LEA R10, P2, R8, UR6, 0x2 ;  /* 0x00000006080a7c11 */ /* 0x000fc8000f8410ff */
[----:B------:R-:W-:-:S03]  /*0830*/  LEA.HI.X R11, R8, UR7, R11, 0x2, P2 ;  /* 0x00000007080b7c11 */ /* 0x000fc600090f140b */
[----:B------:R-:W-:Y:S01]  /*0840*/  IMAD.WIDE.U32 R10, R24, 0xe4, R10 ;  /* 0x000000e4180a7825 */ /* 0x000fe200078e000a */
[----:B------:R-:W-:-:S05]  /*0850*/  LEA.HI.SX32 R31, R31, R18, 0x10 ;  /* 0x000000121f1f7211 */ /* 0x000fca00078f82ff */
[----:B-1----:R-:W-:Y:S01]  /*0860*/  IMAD R36, R31, 0xcb100, RZ ;  /* 0x000cb1001f247824 */ /* 0x002fe200078e02ff */
[----:B--2---:R-:W-:Y:S02]  /*0870*/  SEL R8, R34, RZ, !P0 ;  /* 0x000000ff22087207 */ /* 0x004fe40004000000 */
[----:B------:R-:W-:Y:S01]  /*0880*/  SEL R20, R35, RZ, !P0 ;  /* 0x000000ff23147207 */ /* 0x000fe20004000000 */
[----:B------:R-:W-:Y:S01]  /*0890*/  IMAD.IADD R35, R29, 0x1, R11 ;  /* 0x000000011d237824 */ /* 0x000fe200078e020b */
[----:B------:R-:W-:Y:S02]  /*08a0*/  IADD3 R11, P4, R8, 0x39, RZ ;  /* 0x00000039080b7810 */ /* 0x000fe40007f9e0ff */
[----:B------:R-:W-:Y:S01]  /*08b0*/  ISETP.GE.AND P2, PT, R20, RZ, PT ;  /* 0x000000ff1400720c */ /* 0x000fe20003f46270 */
[----:B------:R-:W-:Y:S01]  /*08c0*/  IMAD.MOV.U32 R34, RZ, RZ, R10 ;  /* 0x000000ffff227224 */ /* 0x000fe200078e000a */
[----:B-----5:R-:W-:Y:S02]  /*08d0*/  SEL R19, R12, RZ, !P0 ;  /* 0x000000ff0c137207 */ /* 0x020fe40004000000 */
[----:B------:R-:W-:-:S02]  /*08e0*/  SEL R22, R13, RZ, !P0 ;  /* 0x000000ff0d167207 */ /* 0x000fc40004000000 */
[----:B------:R-:W-:Y:S02]  /*08f0*/  IADD3 RZ, P5, R19, 0x39, RZ ;  /* 0x0000003913ff7810 */ /* 0x000fe40007fbe0ff */
[----:B------:R-:W-:Y:S01]  /*0900*/  SEL R12, R11, R8, !P2 ;  /* 0x000000080b0c7207 */ /* 0x000fe20005000000 */
[----:B------:R-:W-:Y:S01]  /*0910*/  VIADD R8, R19, 0x39 ;  /* 0x0000003913087836 */ /* 0x000fe20000000000 */
[----:B------:R-:W-:Y:S01]  /*0920*/  SEL R13, R14, RZ, !P0 ;  /* 0x000000ff0e0d7207 */ /* 0x000fe20004000000 */
[----:B------:R-:W-:Y:S01]  /*0930*/  IMAD.X R11, RZ, RZ, R22, P5 ;  /* 0x000000ffff0b7224 */ /* 0x000fe200028e0616 */
[----:B------:R-:W-:Y:S02]  /*0940*/  ISETP.GE.AND P3, PT, R22, RZ, PT ;  /* 0x000000ff1600720c */ /* 0x000fe40003f66270 */
[----:B------:R-:W-:Y:S01]  /*0950*/  SEL R14, R15, RZ, !P0 ;  /* 0x000000ff0f0e7207 */ /* 0x000fe20004000000 */
[----:B------:R-:W-:Y:S01]  /*0960*/  IMAD.X R15, RZ, RZ, R20, P4 ;  /* 0x000000ffff0f7224 */ /* 0x000fe200020e0614 */
[----:B------:R-:W-:-:S02]  /*0970*/  SEL R19, R8, R19, !P3 ;  /* 0x0000001308137207 */ /* 0x000fc40005800000 */
[----:B------:R-:W-:Y:S02]  /*0980*/  SEL R22, R11, R22, !P3 ;  /* 0x000000160b167207 */ /* 0x000fe40005800000 */
[----:B------:R-:W-:Y:S02]  /*0990*/  SEL R8, R15, R20, !P2 ;  /* 0x000000140f087207 */ /* 0x000fe40005000000 */
[----:B------:R-:W-:Y:S02]  /*09a0*/  IADD3 RZ, P3, R13, 0x39, RZ ;  /* 0x000000390dff7810 */ /* 0x000fe40007f7e0ff */
[----:B------:R-:W-:Y:S01]  /*09b0*/  LEA R10, P2, R19, UR6, 0x2 ;  /* 0x00000006130a7c11 */ /* 0x000fe2000f8410ff */
[----:B------:R-:W-:Y:S02]  /*09c0*/  VIADD R20, R13, 0x39 ;  /* 0x000000390d147836 */ /* 0x000fe40000000000 */
[----:B------:R-:W-:Y:S01]  /*09d0*/  IMAD.X R15, RZ, RZ, R14, P3 ;  /* 0x000000ffff0f7224 */ /* 0x000fe200018e060e */
[----:B------:R-:W-:-:S02]  /*09e0*/  LEA.HI.X R11, R19, UR7, R22, 0x2, P2 ;  /* 0x00000007130b7c11 */ /* 0x000fc400090f1416 */
[----:B------:R-:W-:-:S04]  /*09f0*/  ISETP.GE.AND P2, PT, R14, RZ, PT ;  /* 0x000000ff0e00720c */ /* 0x000fc80003f46270 */
[----:B------:R-:W-:Y:S02]  /*0a00*/  SEL R20, R20, R13, !P2 ;  /* 0x0000000d14147207 */ /* 0x000fe40005000000 */
[----:B------:R-:W-:Y:S01]  /*0a10*/  SEL R22, R15, R14, !P2 ;  /* 0x0000000e0f167207 */ /* 0x000fe20005000000 */
[----:B------:R-:W-:-:S04]  /*0a20*/  IMAD.WIDE R14, R30, 0x4, R34 ;  /* 0x000000041e0e7825 */ /* 0x000fc800078e0222 */
[----:B------:R-:W-:Y:S01]  /*0a30*/  IMAD R13, R8, 0xe4, RZ ;  /* 0x000000e4080d7824 */ /* 0x000fe200078e02ff */
[----:B------:R-:W-:Y:S01]  /*0a40*/  LEA R8, P2, R20, UR6, 0x2 ;  /* 0x0000000614087c11 */ /* 0x000fe2000f8410ff */
[----:B------:R-:W-:-:S03]  /*0a50*/  IMAD.WIDE R18, R9, 0x4, R14 ;  /* 0x0000000409127825 */ /* 0x000fc600078e020e */
[----:B------:R-:W-:Y:S01]  /*0a60*/  LEA.HI.X R9, R20, UR7, R22, 0x2, P2 ;  /* 0x0000000714097c11 */ /* 0x000fe200090f1416 */
[----:B------:R-:W-:Y:S02]  /*0a70*/  VIADD R15, R4, 0x202 ;  /* 0x00000202040f7836 */ /* 0x000fe40000000000 */
[----:B------:R-:W-:-:S04]  /*0a80*/  IMAD.WIDE.U32 R10, R12, 0xe4, R10 ;  /* 0x000000e40c0a7825 */ /* 0x000fc800078e000a */
[----:B------:R-:W-:-:S04]  /*0a90*/  IMAD.WIDE.U32 R8, R12, 0xe4, R8 ;  /* 0x000000e40c087825 */ /* 0x000fc800078e0008 */
[----:B------:R-:W-:-:S04]  /*0aa0*/  IMAD.HI R22, R15, 0x2aaaaaab, RZ ;  /* 0x2aaaaaab0f167827 */ /* 0x000fc800078e02ff */
[----:B------:R-:W-:Y:S02]  /*0ab0*/  IMAD.IADD R11, R11, 0x1, R13 ;  /* 0x000000010b0b7824 */ /* 0x000fe400078e020d */
[----:B------:R-:W-:Y:S02]  /*0ac0*/  IMAD R14, R27, 0xcb1, RZ ;  /* 0x00000cb11b0e7824 */ /* 0x000fe400078e02ff */
[----:B------:R-:W-:Y:S02]  /*0ad0*/  IMAD.IADD R9, R13, 0x1, R9 ;  /* 0x000000010d097824 */ /* 0x000fe400078e0209 */
[----:B------:R-:W-:Y:S01]  /*0ae0*/  IMAD.MOV.U32 R20, RZ, RZ, RZ ;  /* 0x000000ffff147224 */ /* 0x000fe200078e00ff */
[----:B------:R-:W-:Y:S01]  /*0af0*/  SHF.R.U32.HI R35, RZ, 0x1f, R22 ;  /* 0x0000001fff237819 */ /* 0x000fe20000011616 */
[----:B------:R-:W-:-:S04]  /*0b00*/  IMAD.WIDE R10, R14, 0x4, R10 ;  /* 0x000000040e0a7825 */ /* 0x000fc800078e020a */
[----:B------:R-:W-:Y:S01]  /*0b10*/  IMAD.WIDE R8, R14, 0x4, R8 ;  /* 0x000000040e087825 */ /* 0x000fe200078e0208 */
[----:B------:R1:W2:Y:S01]  /*0b20*/  @!P1 LDG.E.EL R20, desc[UR4][R18.64] ;  /* 0x0000000412149981 */ /* 0x0002a2000c2e1900 */
[----:B------:R-:W-:Y:S02]  /*0b30*/  LEA.HI R22, R22, R35, RZ, 0x1e ;  /* 0x0000002316167211 */ /* 0x000fe400078ff0ff */
[----:B------:R-:W-:-:S04]  /*0b40*/  IMAD.WIDE R10, R36, 0x4, R10 ;  /* 0x00000004240a7825 */ /* 0x000fc800078e020a */
[----:B------:R-:W-:Y:S01]  /*0b50*/  IMAD.WIDE R8, R36, 0x4, R8 ;  /* 0x0000000424087825 */ /* 0x000fe200078e0208 */
[----:B-1----:R-:W-:-:S03]  /*0b60*/  CS2R R18, SRZ ;  /* 0x0000000000127805 */ /* 0x002fc6000001ff00 */
[----:B------:R-:W-:-:S03]  /*0b70*/  IMAD R15, R22, -0x18, R15 ;  /* 0xffffffe8160f7824 */ /* 0x000fc600078e020f */
[----:B------:R1:W5:Y:S01]  /*0b80*/  @!P0 LDG.E.EL R19, desc[UR4][R10.64] ;  /* 0x000000040a138981 */ /* 0x000362000c2e1900 */
[----:B------:R-:W-:-:S03]  /*0b90*/  IMAD.WIDE R32, R15, 0x8, R32 ;  /* 0x000000080f207825 */ /* 0x000fc600078e0220 */
[----:B------:R3:W2:Y:S01]  /*0ba0*/  @!P0 LDG.E.EL R18, desc[UR4][R8.64] ;  /* 0x0000000408128981 */ /* 0x0006a2000c2e1900 */
[----:B-1----:R-:W-:Y:S02]  /*0bb0*/  CS2R R10, SRZ ;  /* 0x00000000000a7805 */ /* 0x002fe4000001ff00 */
[----:B0--3--:R-:W-:-:S06]  /*0bc0*/  CS2R R8, SRZ ;  /* 0x0000000000087805 */ /* 0x009fcc000001ff00 */
[----:B------:R-:W3:Y:S01]  /*0bd0*/  @!P0 LDG.E.EL.128 R8, desc[UR4][R32.64] ;  /* 0x0000000420088981 */ /* 0x000ee2000c2e1d00 */
[----:B------:R-:W-:Y:S02]  /*0be0*/  LEA.HI.SX32 R25, R23, R25, 0x10 ;  /* 0x0000001917197211 */ /* 0x000fe400078f82ff */
[----:B---3--:R-:W-:Y:S02]  /*0bf0*/  SEL R35, R8, RZ, !P0 ;  /* 0x000000ff08237207 */ /* 0x008fe40004000000 */
[----:B------:R-:W-:Y:S02]  /*0c00*/  SEL R37, R9, RZ, !P0 ;  /* 0x000000ff09257207 */ /* 0x000fe40004000000 */
[----:B------:R-:W-:Y:S01]  /*0c10*/  IADD3 RZ, P3, R35, 0x39, RZ ;  /* 0x0000003923ff7810 */ /* 0x000fe20007f7e0ff */
[----:B------:R-:W-:Y:S01]  /*0c20*/  VIADD R8, R35, 0x39 ;  /* 0x0000003923087836 */ /* 0x000fe20000000000 */
[----:B------:R-:W-:Y:S02]  /*0c30*/  SEL R10, R10, RZ, !P0 ;  /* 0x000000ff0a0a7207 */ /* 0x000fe40004000000 */
[----:B------:R-:W-:Y:S01]  /*0c40*/  ISETP.GE.AND P2, PT, R37, RZ, PT ;  /* 0x000000ff2500720c */ /* 0x000fe20003f46270 */
[----:B------:R-:W-:Y:S01]  /*0c50*/  IMAD.X R34, RZ, RZ, R37, P3 ;  /* 0x000000ffff227224 */ /* 0x000fe200018e0625 */
[----:B------:R-:W-:-:S02]  /*0c60*/  SEL R22, R11, RZ, !P0 ;  /* 0x000000ff0b167207 */ /* 0x000fc40004000000 */
[----:B------:R-:W-:Y:S01]  /*0c70*/  IADD3 RZ, P3, R10, 0x39, RZ ;  /* 0x000000390aff7810 */ /* 0x000fe20007f7e0ff */
[----:B------:R-:W-:Y:S01]  /*0c80*/  VIADD R11, R10, 0x39 ;  /* 0x000000390a0b7836 */ /* 0x000fe20000000000 */
[----:B------:R-:W-:Y:S02]  /*0c90*/  SEL R9, R8, R35, !P2 ;  /* 0x0000002308097207 */ /* 0x000fe40005000000 */
[----:B------:R-:W-:Y:S02]  /*0ca0*/  SEL R34, R34, R37, !P2 ;  /* 0x0000002522227207 */ /* 0x000fe40005000000 */
[----:B------:R-:W-:Y:S01]  /*0cb0*/  ISETP.GE.AND P2, PT, R22, RZ, PT ;  /* 0x000000ff1600720c */ /* 0x000fe20003f46270 */
[----:B------:R-:W-:Y:S01]  /*0cc0*/  IMAD.X R33, RZ, RZ, R22, P3 ;  /* 0x000000ffff217224 */ /* 0x000fe200018e0616 */
[----:B------:R-:W-:Y:S02]  /*0cd0*/  LEA R8, P4, R9, UR6, 0x2 ;  /* 0x0000000609087c11 */ /* 0x000fe4000f8810ff */
[----:B------:R-:W-:-:S02]  /*0ce0*/  SEL R11, R11, R10, !P2 ;  /* 0x0000000a0b0b7207 */ /* 0x000fc40005000000 */
[----:B------:R-:W-:Y:S02]  /*0cf0*/  LEA.HI.X R9, R9, UR7, R34, 0x2, P4 ;  /* 0x0000000709097c11 */ /* 0x000fe4000a0f1422 */
[----:B------:R-:W-:Y:S01]  /*0d00*/  SEL R22, R33, R22, !P2 ;  /* 0x0000001621167207 */ /* 0x000fe20005000000 */
[----:B------:R-:W0:Y:S01]  /*0d10*/  LDC.64 R34, c[0x0][0x230] ;  /* 0x00008c00ff227b82 */ /* 0x000e220000000a00 */
[----:B------:R-:W-:Y:S01]  /*0d20*/  LEA R10, P2, R11, UR6, 0x2 ;  /* 0x000000060b0a7c11 */ /* 0x000fe2000f8410ff */
[----:B------:R-:W-:-:S03]  /*0d30*/  IMAD.WIDE.U32 R8, R12, 0xe4, R8 ;  /* 0x000000e40c087825 */ /* 0x000fc600078e0008 */
[----:B------:R-:W-:Y:S01]  /*0d40*/  LEA.HI.X R11, R11, UR7, R22, 0x2, P2 ;  /* 0x000000070b0b7c11 */ /* 0x000fe200090f1416 */
[----:B------:R-:W-:Y:S02]  /*0d50*/  IMAD.IADD R9, R13, 0x1, R9 ;  /* 0x000000010d097824 */ /* 0x000fe400078e0209 */
[----:B------:R-:W-:-:S04]  /*0d60*/  IMAD.WIDE.U32 R10, R12, 0xe4, R10 ;  /* 0x000000e40c0a7825 */ /* 0x000fc800078e000a */
[----:B------:R-:W-:-:S04]  /*0d70*/  IMAD.WIDE R8, R14, 0x4, R8 ;  /* 0x000000040e087825 */ /* 0x000fc800078e0208 */
[----:B------:R-:W-:Y:S02]  /*0d80*/  IMAD.IADD R11, R13, 0x1, R11 ;  /* 0x000000010d0b7824 */ /* 0x000fe400078e020b */
[----:B------:R-:W-:Y:S02]  /*0d90*/  IMAD.MOV.U32 R22, RZ, RZ, RZ ;  /* 0x000000ffff167224 */ /* 0x000fe400078e00ff */
[----:B------:R-:W-:-:S04]  /*0da0*/  IMAD.WIDE R10, R14, 0x4, R10 ;  /* 0x000000040e0a7825 */ /* 0x000fc800078e020a */
[----:B------:R-:W-:-:S05]  /*0db0*/  IMAD.WIDE R8, R36, 0x4, R8 ;  /* 0x0000000424087825 */ /* 0x000fca00078e0208 */
[----:B------:R1:W3:Y:S02]  /*0dc0*/  @!P0 LDG.E.EL R22, desc[UR4][R8.64] ;  /* 0x0000000408168981 */ /* 0x0002e4000c2e1900 */
[----:B-1----:R-:W-:-:S04]  /*0dd0*/  IMAD.WIDE R8, R36, 0x4, R10 ;  /* 0x0000000424087825 */ /* 0x002fc800078e020a */
[C---:B------:R-:W-:Y:S02]  /*0de0*/  IMAD R10, R31.reuse, -0x48000, R21 ;  /* 0xfffb80001f0a7824 */ /* 0x040fe400078e0215 */
[----:B------:R-:W-:Y:S02]  /*0df0*/  IMAD.MOV.U32 R21, RZ, RZ, RZ ;  /* 0x000000ffff157224 */ /* 0x000fe400078e00ff */
[----:B------:R-:W-:Y:S01]  /*0e00*/  IMAD R23, R31, 0x24000, R10 ;  /* 0x000240001f177824 */ /* 0x000fe200078e020a */
[----:B------:R-:W-:Y:S01]  /*0e10*/  CS2R R10, SRZ ;  /* 0x00000000000a7805 */ /* 0x000fe2000001ff00 */
[----:B0-----:R-:W-:Y:S02]  /*0e20*/  IMAD.WIDE R32, R5, 0x8, R34 ;  /* 0x0000000805207825 */ /* 0x001fe400078e0222 */
[----:B------:R0:W2:Y:S02]  /*0e30*/  @!P0 LDG.E.EL R21, desc[UR4][R8.64] ;  /* 0x0000000408158981 */ /* 0x0000a4000c2e1900 */
[----:B0-----:R-:W-:-:S06]  /*0e40*/  CS2R R8, SRZ ;  /* 0x0000000000087805 */ /* 0x001fcc000001ff00 */
[----:B------:R-:W2:Y:S01]  /*0e50*/  @!P1 LDG.E.EL.128 R8, desc[UR4][R32.64] ;  /* 0x0000000420089981 */ /* 0x000ea2000c2e1d00 */
[----:B------:R-:W-:Y:S02]  /*0e60*/  ISETP.GT.AND P2, PT, R27, 0xff, PT ;  /* 0x000000ff1b00780c */ /* 0x000fe40003f44270 */
[----:B--2---:R-:W-:Y:S02]  /*0e70*/  SEL R31, R11, RZ, !P1 ;  /* 0x000000ff0b1f7207 */ /* 0x004fe40004800000 */
[----:B------:R-:W-:Y:S02]  /*0e80*/  SEL R38, R8, RZ, !P1 ;  /* 0x000000ff08267207 */ /* 0x000fe40004800000 */
[----:B------:R-:W-:Y:S02]  /*0e90*/  SEL R11, R10, RZ, !P1 ;  /* 0x000000ff0a0b7207 */ /* 0x000fe40004800000 */
[----:B------:R-:W-:Y:S02]  /*0ea0*/  SEL R36, R9, RZ, !P1 ;  /* 0x000000ff09247207 */ /* 0x000fe40004800000 */
[----:B------:R-:W-:-:S02]  /*0eb0*/  ISETP.GE.AND P4, PT, R31, RZ, PT ;  /* 0x000000ff1f00720c */ /* 0x000fc40003f86270 */
[----:B------:R-:W-:Y:S02]  /*0ec0*/  IADD3 R27, P5, R38, 0x39, RZ ;  /* 0x00000039261b7810 */ /* 0x000fe40007fbe0ff */
[----:B------:R-:W-:Y:S02]  /*0ed0*/  IADD3 R8, P6, R11, 0x39, RZ ;  /* 0x000000390b087810 */ /* 0x000fe40007fde0ff */
[----:B------:R-:W-:Y:S01]  /*0ee0*/  ISETP.GE.AND P3, PT, R36, RZ, PT ;  /* 0x000000ff2400720c */ /* 0x000fe20003f66270 */
[----:B------:R-:W-:Y:S01]  /*0ef0*/  IMAD.X R9, RZ, RZ, R36, P5 ;  /* 0x000000ffff097224 */ /* 0x000fe200028e0624 */
[----:B------:R-:W-:Y:S01]  /*0f00*/  SEL R33, R8, R11, !P4 ;  /* 0x0000000b08217207 */ /* 0x000fe20006000000 */
[----:B------:R-:W-:Y:S01]  /*0f10*/  IMAD.X R8, RZ, RZ, R31, P6 ;  /* 0x000000ffff087224 */ /* 0x000fe200030e061f */
[----:B------:R-:W-:Y:S02]  /*0f20*/  CS2R R10, SRZ ;  /* 0x00000000000a7805 */ /* 0x000fe4000001ff00 */
[----:B------:R-:W-:-:S02]  /*0f30*/  SEL R32, R9, R36, !P3 ;  /* 0x0000002409207207 */ /* 0x000fc40005800000 */
[----:B------:R-:W-:Y:S02]  /*0f40*/  SEL R31, R8, R31, !P4 ;  /* 0x0000001f081f7207 */ /* 0x000fe40006000000 */
[----:B------:R-:W-:Y:S01]  /*0f50*/  CS2R R8, SRZ ;  /* 0x0000000000087805 */ /* 0x000fe2000001ff00 */
[----:B------:R-:W-:-:S05]  /*0f60*/  IMAD.WIDE R36, R28, 0x8, R34 ;  /* 0x000000081c247825 */ /* 0x000fca00078e0222 */
[----:B------:R-:W2:Y:S01]  /*0f70*/  @!P1 LDG.E.EL.128 R8, desc[UR4][R36.64] ;  /* 0x0000000424089981 */ /* 0x000ea2000c2e1d00 */
[----:B------:R-:W-:Y:S02]  /*0f80*/  SEL R27, R27, R38, !P3 ;  /* 0x000000261b1b7207 */ /* 0x000fe40005800000 */
[----:B--2---:R-:W-:Y:S02]  /*0f90*/  SEL R39, R8, RZ, !P1 ;  /* 0x000000ff08277207 */ /* 0x004fe40004800000 */
[----:B------:R-:W-:Y:S02]  /*0fa0*/  SEL R9, R9, RZ, !P1 ;  /* 0x000000ff09097207 */ /* 0x000fe40004800000 */
[----:B------:R-:W-:Y:S02]  /*0fb0*/  IADD3 R8, P4, R39, 0x39, RZ ;  /* 0x0000003927087810 */ /* 0x000fe40007f9e0ff */
[----:B------:R-:W-:-:S03]  /*0fc0*/  ISETP.GE.AND P3, PT, R9, RZ, PT ;  /* 0x000000ff0900720c */ /* 0x000fc60003f66270 */
[----:B------:R-:W-:Y:S01]  /*0fd0*/  IMAD.X R28, RZ, RZ, R9, P4 ;  /* 0x000000ffff1c7224 */ /* 0x000fe200020e0609 */
[----:B------:R-:W-:Y:S02]  /*0fe0*/  SEL R36, R8, R39, !P3 ;  /* 0x0000002708247207 */ /* 0x000fe40005800000 */
[----:B------:R-:W-:Y:S02]  /*0ff0*/  SEL R8, R10, RZ, !P1 ;  /* 0x000000ff0a087207 */ /* 0x000fe40004800000 */
[----:B------:R-:W-:Y:S02]  /*1000*/  SEL R28, R28, R9, !P3 ;  /* 0x000000091c1c7207 */ /* 0x000fe40005800000 */
[----:B------:R-:W-:Y:S02]  /*1010*/  SEL R9, R11, RZ, !P1 ;  /* 0x000000ff0b097207 */ /* 0x000fe40004800000 */
[----:B------:R-:W-:Y:S02]  /*1020*/  IADD3 R11, P4, R8, 0x39, RZ ;  /* 0x00000039080b7810 */ /* 0x000fe40007f9e0ff */
[----:B------:R-:W-:-:S03]  /*1030*/  ISETP.GE.AND P3, PT, R9, RZ, PT ;  /* 0x000000ff0900720c */ /* 0x000fc60003f66270 */
[----:B------:R-:W-:Y:S01]  /*1040*/  IMAD.X R10, RZ, RZ, R9, P4 ;  /* 0x000000ffff0a7224 */ /* 0x000fe200020e0609 */
[----:B------:R-:W-:-:S04]  /*1050*/  SEL R11, R11, R8, !P3 ;  /* 0x000000080b0b7207 */ /* 0x000fc80005800000 */
[----:B------:R-:W-:Y:S02]  /*1060*/  SEL R10, R10, R9, !P3 ;  /* 0x000000090a0a7207 */ /* 0x000fe40005800000 */
[----:B------:R-:W-:-:S04]  /*1070*/  LEA R8, P3, R27, UR6, 0x2 ;  /* 0x000000061b087c11 */ /* 0x000fc8000f8610ff */
[----:B------:R-:W-:Y:S02]  /*1080*/  LEA.HI.X R9, R27, UR7, R32, 0x2, P3 ;  /* 0x000000071b097c11 */ /* 0x000fe400098f1420 */
[----:B------:R-:W-:-:S04]  /*1090*/  LEA R32, P3, R33, UR6, 0x2 ;  /* 0x0000000621207c11 */ /* 0x000fc8000f8610ff */
[----:B------:R-:W-:Y:S02]  /*10a0*/  LEA.HI.X R33, R33, UR7, R31, 0x2, P3 ;  /* 0x0000000721217c11 */ /* 0x000fe400098f141f */
[----:B------:R-:W-:-:S04]  /*10b0*/  LEA R38, P3, R36, UR6, 0x2 ;  /* 0x0000000624267c11 */ /* 0x000fc8000f8610ff */
[----:B------:R-:W-:Y:S02]  /*10c0*/  LEA.HI.X R39, R36, UR7, R28, 0x2, P3 ;  /* 0x0000000724277c11 */ /* 0x000fe400098f141c */
[----:B------:R-:W-:-:S04]  /*10d0*/  LEA R36, P3, R11, UR6, 0x2 ;  /* 0x000000060b247c11 */ /* 0x000fc8000f8610ff */
[----:B------:R-:W-:Y:S01]  /*10e0*/  LEA.HI.X R37, R11, UR7, R10, 0x2, P3 ;  /* 0x000000070b257c11 */ /* 0x000fe200098f140a */
[----:B------:R-:W-:-:S04]  /*10f0*/  IMAD.WIDE.U32 R8, R24, 0xe4, R8 ;  /* 0x000000e418087825 */ /* 0x000fc800078e0008 */
[----:B------:R-:W-:-:S04]  /*1100*/  IMAD.WIDE.U32 R32, R24, 0xe4, R32 ;  /* 0x000000e418207825 */ /* 0x000fc800078e0020 */
[----:B------:R-:W-:-:S04]  /*1110*/  IMAD.WIDE.U32 R38, R24, 0xe4, R38 ;  /* 0x000000e418267825 */ /* 0x000fc800078e0026 */
[----:B------:R-:W-:-:S04]  /*1120*/  IMAD.WIDE.U32 R36, R24, 0xe4, R36 ;  /* 0x000000e418247825 */ /* 0x000fc800078e0024 */
[C---:B------:R-:W-:Y:S02]  /*1130*/  IMAD.IADD R41, R29.reuse, 0x1, R9 ;  /* 0x000000011d297824 */ /* 0x040fe400078e0209 */
[----:B------:R-:W-:Y:S02]  /*1140*/  IMAD.MOV.U32 R40, RZ, RZ, R8 ;  /* 0x000000ffff287224 */ /* 0x000fe400078e0008 */
[C---:B------:R-:W-:Y:S02]  /*1150*/  IMAD.IADD R33, R29.reuse, 0x1, R33 ;  /* 0x000000011d217824 */ /* 0x040fe400078e0221 */
[C---:B------:R-:W-:Y:S02]  /*1160*/  IMAD.IADD R11, R29.reuse, 0x1, R39 ;  /* 0x000000011d0b7824 */ /* 0x040fe400078e0227 */
[----:B------:R-:W-:Y:S02]  /*1170*/  IMAD.IADD R9, R29, 0x1, R37 ;  /* 0x000000011d097824 */ /* 0x000fe400078e0225 */
[----:B------:R-:W-:-:S02]  /*1180*/  IMAD.MOV.U32 R10, RZ, RZ, R38 ;  /* 0x000000ffff0a7224 */ /* 0x000fc400078e0026 */
[----:B------:R-:W-:Y:S02]  /*1190*/  IMAD.MOV.U32 R8, RZ, RZ, R36 ;  /* 0x000000ffff087224 */ /* 0x000fe400078e0024 */
[----:B------:R-:W-:-:S04]  /*11a0*/  IMAD.HI R27, R4, 0x38e38e39, RZ ;  /* 0x38e38e39041b7827 */ /* 0x000fc800078e02ff */
[----:B------:R-:W-:-:S04]  /*11b0*/  IMAD.WIDE R36, R30, 0x4, R40 ;  /* 0x000000041e247825 */ /* 0x000fc800078e0228 */
[----:B------:R-:W-:-:S04]  /*11c0*/  IMAD.WIDE R28, R30, 0x4, R32 ;  /* 0x000000041e1c7825 */ /* 0x000fc800078e0220 */
[----:B------:R-:W-:-:S04]  /*11d0*/  IMAD.WIDE R10, R30, 0x4, R10 ;  /* 0x000000041e0a7825 */ /* 0x000fc800078e020a */
[----:B------:R-:W-:Y:S01]  /*11e0*/  IMAD.WIDE R8, R30, 0x4, R8 ;  /* 0x000000041e087825 */ /* 0x000fe200078e0208 */
[----:B------:R-:W-:-:S04]  /*11f0*/  SHF.R.U32.HI R30, RZ, 0x1f, R27 ;  /* 0x0000001fff1e7819 */ /* 0x000fc8000001161b */
[CC--:B------:R-:W-:Y:S02]  /*1200*/  LEA.HI.SX32 R24, R27.reuse, R30.reuse, 0x10 ;  /* 0x0000001e1b187211 */ /* 0x0c0fe400078f82ff */
[----:B------:R-:W-:-:S03]  /*1210*/  LEA.HI.SX32 R27, R27, R30, 0x19 ;  /* 0x0000001e1b1b7211 */ /* 0x000fc600078fcaff */
[----:B------:R-:W-:-:S04]  /*1220*/  IMAD R32, R24, 0xcb100, RZ ;  /* 0x000cb10018207824 */ /* 0x000fc800078e02ff */
[----:B------:R-:W-:-:S04]  /*1230*/  IMAD.WIDE R30, R32, 0x4, R36 ;  /* 0x00000004201e7825 */ /* 0x000fc800078e0224 */
[----:B------:R-:W-:-:S04]  /*1240*/  IMAD.WIDE R28, R32, 0x4, R28 ;  /* 0x00000004201c7825 */ /* 0x000fc800078e021c */
[----:B------:R-:W-:-:S04]  /*1250*/  IMAD.WIDE R10, R32, 0x4, R10 ;  /* 0x00000004200a7825 */ /* 0x000fc800078e020a */
[----:B------:R-:W-:Y:S01]  /*1260*/  IMAD.WIDE R8, R32, 0x4, R8 ;  /* 0x0000000420087825 */ /* 0x000fe200078e0208 */
[----:B------:R-:W-:-:S06]  /*1270*/  CS2R R32, SRZ ;  /* 0x0000000000207805 */ /* 0x000fcc000001ff00 */
[----:B------:R0:W2:Y:S02]  /*1280*/  @!P1 LDG.E.EL R33, desc[UR4][R30.64] ;  /* 0x000000041e219981 */ /* 0x0000a4000c2e1900 */
[----:B0-----:R-:W-:-:S06]  /*1290*/  CS2R R30, SRZ ;  /* 0x00000000001e7805 */ /* 0x001fcc000001ff00 */
[----:B------:R0:W2:Y:S01]  /*12a0*/  @!P1 LDG.E.EL R31, desc[UR4][R28.64] ;  /* 0x000000041c1f9981 */ /* 0x0000a2000c2e1900 */
[----:B------:R-:W-:-:S03]  /*12b0*/  IMAD.WIDE R36, R17, 0x8, R34 ;  /* 0x0000000811247825 */ /* 0x000fc600078e0222 */
[----:B------:R1:W2:Y:S01]  /*12c0*/  @!P1 LDG.E.EL R30, desc[UR4][R10.64] ;  /* 0x000000040a1e9981 */ /* 0x0002a2000c2e1900 */
[----:B0-----:R-:W-:Y:S01]  /*12d0*/  IMAD.MOV.U32 R29, RZ, RZ, RZ ;  /* 0x000000ffff1d7224 */ /* 0x001fe200078e00ff */
[----:B-1----:R-:W-:-:S05]  /*12e0*/  CS2R R10, SRZ ;  /* 0x00000000000a7805 */ /* 0x002fca000001ff00 */
[----:B------:R0:W2:Y:S02]  /*12f0*/  @!P1 LDG.E.EL R29, desc[UR4][R8.64] ;  /* 0x00000004081d9981 */ /* 0x0000a4000c2e1900 */
[----:B0-----:R-:W-:-:S06]  /*1300*/  CS2R R8, SRZ ;  /* 0x0000000000087805 */ /* 0x001fcc000001ff00 */
[----:B------:R0:W2:Y:S01]  /*1310*/  @!P0 LDG.E.EL.128 R8, desc[UR4][R36.64] ;  /* 0x0000000424088981 */ /* 0x0000a2000c2e1d00 */
[----:B------:R-:W-:-:S04]  /*1320*/  IMAD R27, R27, -0x240, R4 ;  /* 0xfffffdc01b1b7824 */ /* 0x000fc800078e0204 */
[----:B------:R-:W-:Y:S01]  /*1330*/  IMAD R24, R24, 0x24000, R27 ;  /* 0x0002400018187824 */ /* 0x000fe200078e021b */
[----:B------:R-:W-:Y:S01]  /*1340*/  SHF.R.S32.HI R27, RZ, 0x1f, R26 ;  /* 0x0000001fff1b7819 */ /* 0x000fe2000001141a */
[----:B0-----:R-:W-:-:S03]  /*1350*/  IMAD.WIDE R36, R15, 0x8, R34 ;  /* 0x000000080f247825 */ /* 0x001fc600078e0222 */
[----:B------:R-:W-:Y:S01]  /*1360*/  LEA.HI R27, R27, R26, RZ, 0x9 ;  /* 0x0000001a1b1b7211 */ /* 0x000fe200078f48ff */
[----:B------:R-:W-:Y:S01]  /*1370*/  VIADD R26, R4, 0x200 ;  /* 0x00000200041a7836 */ /* 0x000fe20000000000 */
[----:B--2---:R-:W-:Y:S02]  /*1380*/  SEL R15, R8, RZ, !P0 ;  /* 0x000000ff080f7207 */ /* 0x004fe40004000000 */
[----:B------:R-:W-:-:S03]  /*1390*/  SEL R28, R9, RZ, !P0 ;  /* 0x000000ff091c7207 */ /* 0x000fc60004000000 */
[----:B------:R-:W-:Y:S01]  /*13a0*/  VIADD R8, R15, 0x39 ;  /* 0x000000390f087836 */ /* 0x000fe20000000000 */
[----:B------:R-:W-:Y:S02]  /*13b0*/  ISETP.GE.AND P3, PT, R28, RZ, PT ;  /* 0x000000ff1c00720c */ /* 0x000fe40003f66270 */
[----:B------:R-:W-:Y:S02]  /*13c0*/  IADD3 RZ, P4, R15, 0x39, RZ ;  /* 0x000000390fff7810 */ /* 0x000fe40007f9e0ff */
[----:B------:R-:W-:Y:S01]  /*13d0*/  SEL R9, R8, R15, !P3 ;  /* 0x0000000f08097207 */ /* 0x000fe20005800000 */
[----:B------:R-:W-:-:S04]  /*13e0*/  IMAD.HI R8, R26, 0x38e38e39, RZ ;  /* 0x38e38e391a087827 */ /* 0x000fc800078e02ff */
[----:B------:R-:W-:Y:S01]  /*13f0*/  IMAD.X R15, RZ, RZ, R28, P4 ;  /* 0x000000ffff0f7224 */ /* 0x000fe200020e061c */
[----:B------:R-:W-:-:S04]  /*1400*/  SHF.R.U32.HI R35, RZ, 0x1f, R8 ;  /* 0x0000001fff237819 */ /* 0x000fc80000011608 */
[----:B------:R-:W-:Y:S02]  /*1410*/  SEL R28, R15, R28, !P3 ;  /* 0x0000001c0f1c7207 */ /* 0x000fe40005800000 */
[CC--:B------:R-:W-:Y:S02]  /*1420*/  LEA.HI.SX32 R15, R8.reuse, R35.reuse, 0x10 ;  /* 0x00000023080f7211 */ /* 0x0c0fe400078f82ff */
[----:B------:R-:W-:Y:S02]  /*1430*/  LEA.HI.SX32 R35, R8, R35, 0x19 ;  /* 0x0000002308237211 */ /* 0x000fe400078fcaff */
[----:B------:R-:W-:-:S05]  /*1440*/  LOP3.LUT R8, R27, 0xfffffe00, RZ, 0xc0, !PT ;  /* 0xfffffe001b087812 */ /* 0x000fca00078ec0ff */
[----:B------:R-:W-:Y:S01]  /*1450*/  IMAD.IADD R27, R35, 0x1, -R8 ;  /* 0x00000001231b7824 */ /* 0x000fe200078e0a08 */
[----:B------:R-:W-:-:S04]  /*1460*/  LEA R8, P3, R9, UR6, 0x2 ;  /* 0x0000000609087c11 */ /* 0x000fc8000f8610ff */
[----:B------:R-:W-:Y:S02]  /*1470*/  LEA.HI.X R9, R9, UR7, R28, 0x2, P3 ;  /* 0x0000000709097c11 */ /* 0x000fe400098f141c */
[----:B------:R-:W-:Y:S01]  /*1480*/  SEL R10, R10, RZ, !P0 ;  /* 0x000000ff0a0a7207 */ /* 0x000fe20004000000 */
[----:B------:R-:W-:Y:S01]  /*1490*/  IMAD.WIDE.U32 R8, R12, 0xe4, R8 ;  /* 0x000000e40c087825 */ /* 0x000fe200078e0008 */
[----:B------:R-:W-:-:S03]  /*14a0*/  SEL R28, R11, RZ, !P0 ;  /* 0x000000ff0b1c7207 */ /* 0x000fc60004000000 */
[----:B------:R-:W-:Y:S02]  /*14b0*/  IMAD.IADD R9, R13, 0x1, R9 ;  /* 0x000000010d097824 */ /* 0x000fe400078e0209 */
[----:B------:R-:W-:Y:S01]  /*14c0*/  IMAD R26, R35, -0x240, R26 ;  /* 0xfffffdc0231a7824 */ /* 0x000fe200078e021a */
[----:B------:R-:W-:Y:S01]  /*14d0*/  IADD3 RZ, P4, R10, 0x39, RZ ;  /* 0x000000390aff7810 */ /* 0x000fe20007f9e0ff */
[----:B------:R-:W-:Y:S01]  /*14e0*/  IMAD.WIDE R8, R14, 0x4, R8 ;  /* 0x000000040e087825 */ /* 0x000fe200078e0208 */
[----:B------:R-:W-:-:S03]  /*14f0*/  ISETP.GE.AND P3, PT, R28, RZ, PT ;  /* 0x000000ff1c00720c */ /* 0x000fc60003f66270 */
[----:B------:R-:W-:Y:S02]  /*1500*/  VIADD R11, R10, 0x39 ;  /* 0x000000390a0b7836 */ /* 0x000fe40000000000 */
[C---:B------:R-:W-:Y:S02]  /*1510*/  IMAD R26, R15.reuse, 0x24000, R26 ;  /* 0x000240000f1a7824 */ /* 0x040fe400078e021a */
[----:B------:R-:W-:Y:S01]  /*1520*/  IMAD R15, R15, 0xcb100, RZ ;  /* 0x000cb1000f0f7824 */ /* 0x000fe200078e02ff */
[----:B------:R-:W-:Y:S01]  /*1530*/  SEL R10, R11, R10, !P3 ;  /* 0x0000000a0b0a7207 */ /* 0x000fe20005800000 */
[----:B------:R-:W-:Y:S02]  /*1540*/  IMAD.X R11, RZ, RZ, R28, P4 ;  /* 0x000000ffff0b7224 */ /* 0x000fe400020e061c */
[----:B------:R-:W-:-:S03]  /*1550*/  IMAD.WIDE R8, R15, 0x4, R8 ;  /* 0x000000040f087825 */ /* 0x000fc600078e0208 */
[----:B------:R-:W-:Y:S02]  /*1560*/  SEL R11, R11, R28, !P3 ;  /* 0x0000001c0b0b7207 */ /* 0x000fe40005800000 */
[----:B------:R0:W2:Y:S02]  /*1570*/  @!P0 LDG.E.EL R32, desc[UR4][R8.64] ;  /* 0x0000000408208981 */ /* 0x0000a4000c2e1900 */
[----:B0-----:R-:W-:-:S04]  /*1580*/  LEA R8, P3, R10, UR6, 0x2 ;  /* 0x000000060a087c11 */ /* 0x001fc8000f8610ff */
[----:B------:R-:W-:-:S03]  /*1590*/  LEA.HI.X R9, R10, UR7, R11, 0x2, P3 ;  /* 0x000000070a097c11 */ /* 0x000fc600098f140b */
[----:B------:R-:W-:-:S04]  /*15a0*/  IMAD.WIDE.U32 R8, R12, 0xe4, R8 ;  /* 0x000000e40c087825 */ /* 0x000fc800078e0008 */
[----:B------:R-:W-:Y:S02]  /*15b0*/  IMAD.IADD R9, R13, 0x1, R9 ;  /* 0x000000010d097824 */ /* 0x000fe400078e0209 */
[----:B------:R-:W-:-:S04]  /*15c0*/  IMAD.WIDE R8, R14, 0x4, R8 ;  /* 0x000000040e087825 */ /* 0x000fc800078e0208 */
[----:B------:R-:W-:Y:S02]  /*15d0*/  IMAD.MOV.U32 R35, RZ, RZ, RZ ;  /* 0x000000ffff237224 */ /* 0x000fe400078e00ff */
[----:B------:R-:W-:Y:S01]  /*15e0*/  IMAD.WIDE R8, R15, 0x4, R8 ;  /* 0x000000040f087825 */ /* 0x000fe200078e0208 */
[----:B------:R-:W-:-:S04]  /*15f0*/  CS2R R10, SRZ ;  /* 0x00000000000a7805 */ /* 0x000fc8000001ff00 */
[----:B------:R0:W2:Y:S02]  /*1600*/  @!P0 LDG.E.EL R35, desc[UR4][R8.64] ;  /* 0x0000000408238981 */ /* 0x0000a4000c2e1900 */
[----:B0-----:R-:W-:-:S06]  /*1610*/  CS2R R8, SRZ ;  /* 0x0000000000087805 */ /* 0x001fcc000001ff00 */
[----:B------:R-:W2:Y:S02]  /*1620*/  @!P0 LDG.E.EL.128 R8, desc[UR4][R36.64] ;  /* 0x0000000424088981 */ /* 0x000ea4000c2e1d00 */
[----:B--2---:R-:W-:Y:S02]  /*1630*/  SEL R28, R8, RZ, !P0 ;  /* 0x000000ff081c7207 */ /* 0x004fe40004000000 */
[----:B------:R-:W-:Y:S02]  /*1640*/  SEL R39, R9, RZ, !P0 ;  /* 0x000000ff09277207 */ /* 0x000fe40004000000 */
[----:B------:R-:W-:Y:S01]  /*1650*/  IADD3 RZ, P4, R28, 0x39, RZ ;  /* 0x000000391cff7810 */ /* 0x000fe20007f9e0ff */
[----:B------:R-:W-:Y:S01]  /*1660*/  VIADD R41, R28, 0x39 ;  /* 0x000000391c297836 */ /* 0x000fe20000000000 */
[----:B------:R-:W-:-:S03]  /*1670*/  ISETP.GE.AND P3, PT, R39, RZ, PT ;  /* 0x000000ff2700720c */ /* 0x000fc60003f66270 */
[----:B------:R-:W-:Y:S01]  /*1680*/  IMAD.X R34, RZ, RZ, R39, P4 ;  /* 0x000000ffff227224 */ /* 0x000fe200020e0627 */
[----:B------:R-:W-:-:S04]  /*1690*/  SEL R28, R41, R28, !P3 ;  /* 0x0000001c291c7207 */ /* 0x000fc80005800000 */
[----:B------:R-:W-:Y:S02]  /*16a0*/  SEL R9, R34, R39, !P3 ;  /* 0x0000002722097207 */ /* 0x000fe40005800000 */
[----:B------:R-:W-:-:S04]  /*16b0*/  LEA R8, P3, R28, UR6, 0x2 ;  /* 0x000000061c087c11 */ /* 0x000fc8000f8610ff */
[----:B------:R-:W-:Y:S02]  /*16c0*/  LEA.HI.X R9, R28, UR7, R9, 0x2, P3 ;  /* 0x000000071c097c11 */ /* 0x000fe400098f1409 */
[----:B------:R-:W-:Y:S01]  /*16d0*/  SEL R10, R10, RZ, !P0 ;  /* 0x000000ff0a0a7207 */ /* 0x000fe20004000000 */
[----:B------:R-:W-:Y:S01]  /*16e0*/  IMAD.WIDE.U32 R8, R12, 0xe4, R8 ;  /* 0x000000e40c087825 */ /* 0x000fe200078e0008 */
[----:B------:R-:W-:-:S03]  /*16f0*/  SEL R34, R11, RZ, !P0 ;  /* 0x000000ff0b227207 */ /* 0x000fc60004000000 */
[----:B------:R-:W-:Y:S01]  /*1700*/  IMAD.IADD R9, R13, 0x1, R9 ;  /* 0x000000010d097824 */ /* 0x000fe200078e0209 */
[----:B------:R-:W-:Y:S01]  /*1710*/  IADD3 RZ, P4, R10, 0x39, RZ ;  /* 0x000000390aff7810 */ /* 0x000fe20007f9e0ff */
[----:B------:R-:W-:Y:S01]  /*1720*/  VIADD R11, R10, 0x39 ;  /* 0x000000390a0b7836 */ /* 0x000fe20000000000 */
[----:B------:R-:W-:Y:S01]  /*1730*/  ISETP.GE.AND P3, PT, R34, RZ, PT ;  /* 0x000000ff2200720c */ /* 0x000fe20003f66270 */
[----:B------:R-:W-:-:S03]  /*1740*/  IMAD.WIDE R8, R14, 0x4, R8 ;  /* 0x000000040e087825 */ /* 0x000fc600078e0208 */
[----:B------:R-:W-:Y:S01]  /*1750*/  SEL R10, R11, R10, !P3 ;  /* 0x0000000a0b0a7207 */ /* 0x000fe20005800000 */
[----:B------:R-:W-:Y:S02]  /*1760*/  IMAD.MOV.U32 R28, RZ, RZ, RZ ;  /* 0x000000ffff1c7224 */ /* 0x000fe400078e00ff */
[----:B------:R-:W-:-:S04]  /*1770*/  IMAD.WIDE R8, R15, 0x4, R8 ;  /* 0x000000040f087825 */ /* 0x000fc800078e0208 */
[----:B------:R-:W-:Y:S01]  /*1780*/  IMAD.X R11, RZ, RZ, R34, P4 ;  /* 0x000000ffff0b7224 */ /* 0x000fe200020e0622 */
[----:B------:R0:W2:Y:S04]  /*1790*/  @!P0 LDG.E.EL R28, desc[UR4][R8.64] ;  /* 0x00000004081c8981 */ /* 0x0000a8000c2e1900 */
[----:B------:R-:W-:Y:S02]  /*17a0*/  SEL R11, R11, R34, !P3 ;  /* 0x000000220b0b7207 */ /* 0x000fe40005800000 */
[----:B0-----:R-:W-:-:S04]  /*17b0*/  LEA R8, P3, R10, UR6, 0x2 ;  /* 0x000000060a087c11 */ /* 0x001fc8000f8610ff */
[----:B------:R-:W-:-:S03]  /*17c0*/  LEA.HI.X R9, R10, UR7, R11, 0x2, P3 ;  /* 0x000000070a097c11 */ /* 0x000fc600098f140b */
[----:B------:R-:W-:-:S04]  /*17d0*/  IMAD.WIDE.U32 R8, R12, 0xe4, R8 ;  /* 0x000000e40c087825 */ /* 0x000fc800078e0008 */
[----:B------:R-:W-:Y:S02]  /*17e0*/  IMAD.IADD R9, R13, 0x1, R9 ;  /* 0x000000010d097824 */ /* 0x000fe400078e0209 */
[----:B------:R-:W0:Y:S01]  /*17f0*/  LDC.64 R12, c[0x0][0x238] ;  /* 0x00008e00ff0c7b82 */ /* 0x000e220000000a00 */
[----:B------:R-:W-:-:S04]  /*1800*/  IMAD.WIDE R8, R14, 0x4, R8 ;  /* 0x000000040e087825 */ /* 0x000fc800078e0208 */
[----:B------:R-:W-:Y:S02]  /*1810*/  IMAD.MOV.U32 R34, RZ, RZ, RZ ;  /* 0x000000ffff227224 */ /* 0x000fe400078e00ff */
[----:B------:R-:W-:Y:S01]  /*1820*/  IMAD.WIDE R8, R15, 0x4, R8 ;  /* 0x000000040f087825 */ /* 0x000fe200078e0208 */
[----:B------:R-:W-:-:S04]  /*1830*/  CS2R R10, SRZ ;  /* 0x00000000000a7805 */ /* 0x000fc8000001ff00 */
[----:B------:R1:W2:Y:S02]  /*1840*/  @!P0 LDG.E.EL R34, desc[UR4][R8.64] ;  /* 0x0000000408228981 */ /* 0x0002a4000c2e1900 */
[----:B-1----:R-:W-:Y:S01]  /*1850*/  CS2R R8, SRZ ;  /* 0x0000000000087805 */ /* 0x002fe2000001ff00 */
[----:B0-----:R-:W-:Y:S01]  /*1860*/  IMAD.WIDE R14, R5, 0x4, R12 ;  /* 0x00000004050e7825 */ /* 0x001fe200078e020c */
[----:B------:R-:W-:-:S04]  /*1870*/  SEL R5, R16, RZ, !P1 ;  /* 0x000000ff10057207 */ /* 0x000fc80004800000 */
[----:B------:R0:W2:Y:S01]  /*1880*/  @!P1 LDG.E.EL.128 R8, desc[UR4][R14.64] ;  /* 0x000000040e089981 */ /* 0x0000a2000c2e1d00 */
[----:B------:R-:W-:-:S05]  /*1890*/  SEL R16, R33, RZ, !P1 ;  /* 0x000000ff21107207 */ /* 0x000fca0004800000 */
[----:B------:R-:W-:Y:S01]  /*18a0*/  FADD R36, -R5, R16 ;  /* 0x0000001005247221 */ /* 0x000fe20000000100 */
[----:B------:R-:W-:Y:S01]  /*18b0*/  IMAD.WIDE R16, R17, 0x4, R12 ;  /* 0x0000000411107825 */ /* 0x000fe200078e020c */
[----:B------:R-:W-:Y:S02]  /*18c0*/  CS2R R12, SRZ ;  /* 0x00000000000c7805 */ /* 0x000fe4000001ff00 */
[----:B0-----:R-:W-:-:S06]  /*18d0*/  CS2R R14, SRZ ;  /* 0x00000000000e7805 */ /* 0x001fcc000001ff00 */
[----:B------:R0:W3:Y:S01]  /*18e0*/  @!P0 LDG.E.EL.128 R12, desc[UR4][R16.64] ;  /* 0x00000004100c8981 */ /* 0x0000e2000c2e1d00 */
[----:B------:R-:W-:Y:S01]  /*18f0*/  SEL R20, R20, RZ, !P1 ;  /* 0x000000ff14147207 */ /* 0x000fe20004800000 */
[----:B0-----:R-:W0:Y:S01]  /*1900*/  LDC.64 R16, c[0x0][0x210] ;  /* 0x00008400ff107b82 */ /* 0x001e220000000a00 */
[----:B------:R-:W-:Y:S02]  /*1910*/  SEL R29, R29, RZ, !P1 ;  /* 0x000000ff1d1d7207 */ /* 0x000fe40004800000 */
[----:B-----5:R-:W-:Y:S02]  /*1920*/  SEL R19, R19, RZ, !P0 ;  /* 0x000000ff13137207 */ /* 0x020fe40004000000 */
[----:B------:R-:W-:Y:S01]  /*1930*/  SEL R32, R32, RZ, !P0 ;  /* 0x000000ff20207207 */ /* 0x000fe20004000000 */
[----:B------:R-:W-:Y:S01]  /*1940*/  FADD R29, -R20, R29 ;  /* 0x0000001d141d7221 */ /* 0x000fe20000000100 */
[----:B----4-:R-:W-:Y:S02]  /*1950*/  SEL R6, R6, RZ, !P1 ;  /* 0x000000ff06067207 */ /* 0x010fe40004800000 */
[----:B------:R-:W-:-:S02]  /*1960*/  SEL R31, R31, RZ, !P1 ;  /* 0x000000ff1f1f7207 */ /* 0x000fc40004800000 */
[----:B------:R-:W-:Y:S02]  /*1970*/  SEL R7, R7, RZ, !P1 ;  /* 0x000000ff07077207 */ /* 0x000fe40004800000 */
[----:B------:R-:W-:Y:S01]  /*1980*/  SEL R30, R30, RZ, !P1 ;  /* 0x000000ff1e1e7207 */ /* 0x000fe20004800000 */
[----:B------:R-:W-:Y:S01]  /*1990*/  FADD R32, -R19, R32 ;  /* 0x0000002013207221 */ /* 0x000fe20000000100 */
[----:B------:R-:W-:Y:S02]  /*19a0*/  SEL R18, R18, RZ, !P0 ;  /* 0x000000ff12127207 */ /* 0x000fe40004000000 */
[----:B------:R-:W-:Y:S01]  /*19b0*/  SEL R35, R35, RZ, !P0 ;  /* 0x000000ff23237207 */ /* 0x000fe20004000000 */
[----:B------:R-:W-:Y:S01]  /*19c0*/  FADD R31, -R6, R31 ;  /* 0x0000001f061f7221 */ /* 0x000fe20000000100 */
[----:B------:R-:W-:-:S03]  /*19d0*/  FADD R30, -R7, R30 ;  /* 0x0000001e071e7221 */ /* 0x000fc60000000100 */
[----:B------:R-:W-:Y:S01]  /*19e0*/  FADD R35, -R18, R35 ;  /* 0x0000002312237221 */ /* 0x000fe20000000100 */
[----:B0-----:R-:W-:-:S04]  /*19f0*/  IMAD.WIDE R38, R23, 0x4, R16 ;  /* 0x0000000417267825 */ /* 0x001fc800078e0210 */
[----:B------:R-:W-:Y:S01]  /*1a00*/  IMAD.MOV.U32 R23, RZ, RZ, RZ ;  /* 0x000000ffff177224 */ /* 0x000fe200078e00ff */
[----:B--2---:R-:W-:-:S05]  /*1a10*/  SEL R33, R8, RZ, !P1 ;  /* 0x000000ff08217207 */ /* 0x004fca0004800000 */
[----:B------:R-:W-:Y:S02]  /*1a20*/  FFMA R5, R36, R33, R5 ;  /* 0x0000002124057223 */ /* 0x000fe40000000005 */
[----:B------:R-:W0:Y:S01]  /*1a30*/  LDC.64 R36, c[0x0][0x240] ;  /* 0x00009000ff247b82 */ /* 0x000e220000000a00 */
[----:B------:R-:W-:Y:S01]  /*1a40*/  SEL R11, R11, RZ, !P1 ;  /* 0x000000ff0b0b7207 */ /* 0x000fe20004800000 */
[----:B------:R-:W-:Y:S01]  /*1a50*/  IMAD R8, R25, -0x48000, R4 ;  /* 0xfffb800019087824 */ /* 0x000fe200078e0204 */
[----:B------:R-:W-:Y:S02]  /*1a60*/  SEL R9, R9, RZ, !P1 ;  /* 0x000000ff09097207 */ /* 0x000fe40004800000 */
[----:B------:R-:W-:Y:S02]  /*1a70*/  SEL R10, R10, RZ, !P1 ;  /* 0x000000ff0a0a7207 */ /* 0x000fe40004800000 */
[----:B---3--:R-:W-:Y:S01]  /*1a80*/  SEL R12, R12, RZ, !P0 ;  /* 0x000000ff0c0c7207 */ /* 0x008fe20004000000 */
[----:B------:R-:W-:Y:S01]  /*1a90*/  FFMA R20, R29, R11, R20 ;  /* 0x0000000b1d147223 */ /* 0x000fe20000000014 */
[----:B------:R-:W-:-:S03]  /*1aa0*/  SEL R13, R13, RZ, !P0 ;  /* 0x000000ff0d0d7207 */ /* 0x000fc60004000000 */
[----:B------:R-:W-:Y:S01]  /*1ab0*/  FFMA R29, R32, R12, R19 ;  /* 0x0000000c201d7223 */ /* 0x000fe20000000013 */
[----:B------:R-:W-:Y:S02]  /*1ac0*/  IMAD R19, R25, 0x24000, R8 ;  /* 0x0002400019137824 */ /* 0x000fe400078e0208 */
[----:B------:R-:W-:Y:S01]  /*1ad0*/  FFMA R6, R31, R9, R6 ;  /* 0x000000091f067223 */ /* 0x000fe20000000006 */
[----:B------:R-:W-:Y:S01]  /*1ae0*/  FFMA R7, R30, R10, R7 ;  /* 0x0000000a1e077223 */ /* 0x000fe20000000007 */
[----:B------:R-:W-:Y:S01]  /*1af0*/  FFMA R12, R35, R13, R18 ;  /* 0x0000000d230c7223 */ /* 0x000fe20000000012 */
[----:B------:R-:W-:Y:S02]  /*1b00*/  CS2R R8, SRZ ;  /* 0x0000000000087805 */ /* 0x000fe4000001ff00 */
[----:B------:R-:W-:Y:S01]  /*1b10*/  CS2R R10, SRZ ;  /* 0x00000000000a7805 */ /* 0x000fe2000001ff00 */
[----:B------:R-:W-:Y:S01]  /*1b20*/  IMAD.WIDE R18, R19, 0x4, R16 ;  /* 0x0000000413127825 */ /* 0x000fe200078e0210 */
[----:B------:R-:W-:-:S03]  /*1b30*/  CS2R R32, SRZ ;  /* 0x0000000000207805 */ /* 0x000fc6000001ff00 */
[----:B0-----:R-:W-:Y:S01]  /*1b40*/  IMAD.WIDE R40, R0, 0x4, R36 ;  /* 0x0000000400287825 */ /* 0x001fe200078e0224 */
[----:B------:R0:W2:Y:S01]  /*1b50*/  @!P1 LDG.E.128 R8, desc[UR4][R18.64] ;  /* 0x0000000412089981 */ /* 0x0000a2000c1e1d00 */
[----:B------:R-:W-:-:S03]  /*1b60*/  CS2R R30, SRZ ;  /* 0x00000000001e7805 */ /* 0x000fc6000001ff00 */
[----:B------:R-:W3:Y:S04]  /*1b70*/  @!P1 LDG.E.EL R32, desc[UR4][R40.64] ;  /* 0x0000000428209981 */ /* 0x000ee8000c2e1900 */
[----:B------:R-:W4:Y:S04]  /*1b80*/  @!P1 LDG.E.EL R33, desc[UR4][R40.64] ;  /* 0x0000000428219981 */ /* 0x000f28000c2e1900 */
[----:B------:R-:W5:Y:S01]  /*1b90*/  @!P1 LDG.E.EL R31, desc[UR4][R40.64] ;  /* 0x00000004281f9981 */ /* 0x000f62000c2e1900 */
[----:B------:R-:W-:Y:S02]  /*1ba0*/  CS2R R16, SRZ ;  /* 0x0000000000107805 */ /* 0x000fe4000001ff00 */
[----:B0-----:R-:W-:Y:S01]  /*1bb0*/  CS2R R18, SRZ ;  /* 0x0000000000127805 */ /* 0x001fe2000001ff00 */
[----:B------:R-:W-:Y:S01]  /*1bc0*/  IMAD.WIDE R36, R2, 0x4, R36 ;  /* 0x0000000402247825 */ /* 0x000fe200078e0224 */
[----:B------:R-:W5:Y:S04]  /*1bd0*/  @!P1 LDG.E.EL R30, desc[UR4][R40.64] ;  /* 0x00000004281e9981 */ /* 0x000f68000c2e1900 */
[----:B------:R-:W5:Y:S04]  /*1be0*/  @!P0 LDG.E.128 R16, desc[UR4][R38.64] ;  /* 0x0000000426108981 */ /* 0x000f68000c1e1d00 */
[----:B------:R-:W5:Y:S01]  /*1bf0*/  @!P0 LDG.E.EL R23, desc[UR4][R36.64] ;  /* 0x0000000424178981 */ /* 0x000f62000c2e1900 */
[----:B------:R-:W-:-:S02]  /*1c00*/  SEL R21, R21, RZ, !P0 ;  /* 0x000000ff15157207 */ /* 0x000fc40004000000 */
[----:B------:R-:W-:Y:S02]  /*1c10*/  SEL R34, R34, RZ, !P0 ;  /* 0x000000ff22227207 */ /* 0x000fe40004000000 */
[----:B------:R-:W-:-:S03]  /*1c20*/  SEL R0, R14, RZ, !P0 ;  /* 0x000000ff0e007207 */ /* 0x000fc60004000000 */
[----:B------:R-:W-:Y:S02]  /*1c30*/  FADD R14, -R21, R34 ;  /* 0x00000022150e7221 */ /* 0x000fe40000000100 */
[----:B------:R-:W0:Y:S01]  /*1c40*/  LDC.64 R34, c[0x0][0x250] ;  /* 0x00009400ff227b82 */ /* 0x000e220000000a00 */
[----:B------:R-:W-:Y:S02]  /*1c50*/  SEL R13, R22, RZ, !P0 ;  /* 0x000000ff160d7207 */ /* 0x000fe40004000000 */
[----:B------:R-:W-:Y:S02]  /*1c60*/  SEL R28, R28, RZ, !P0 ;  /* 0x000000ff1c1c7207 */ /* 0x000fe40004000000 */
[----:B------:R-:W-:Y:S02]  /*1c70*/  SEL R2, R15, RZ, !P0 ;  /* 0x000000ff0f027207 */ /* 0x000fe40004000000 */
[----:B------:R-:W-:Y:S01]  /*1c80*/  ISETP.GT.AND P3, PT, R3, 0xff, PT ;  /* 0x000000ff0300780c */ /* 0x000fe20003f64270 */
[----:B------:R-:W-:-:S02]  /*1c90*/  FADD R28, -R13, R28 ;  /* 0x0000001c0d1c7221 */ /* 0x000fc40000000100 */
[----:B------:R-:W-:Y:S01]  /*1ca0*/  FFMA R2, R14, R2, R21 ;  /* 0x000000020e027223 */ /* 0x000fe20000000015 */
[----:B------:R-:W-:Y:S02]  /*1cb0*/  VIADD R21, R3, 0xffffff00 ;  /* 0xffffff0003157836 */ /* 0x000fe40000000000 */
[----:B------:R-:W-:Y:S01]  /*1cc0*/  FFMA R0, R28, R0, R13 ;  /* 0x000000001c007223 */ /* 0x000fe2000000000d */
[----:B------:R-:W-:Y:S02]  /*1cd0*/  IMAD.MOV.U32 R28, RZ, RZ, RZ ;  /* 0x000000ffff1c7224 */ /* 0x000fe400078e00ff */
[----:B------:R-:W-:Y:S02]  /*1ce0*/  IMAD.MOV.U32 R3, RZ, RZ, RZ ;  /* 0x000000ffff037224 */ /* 0x000fe400078e00ff */
[----:B------:R-:W-:Y:S01]  /*1cf0*/  VIADD R27, R27, 0xffffff00 ;  /* 0xffffff001b1b7836 */ /* 0x000fe20000000000 */
[----:B------:R-:W-:Y:S01]  /*1d00*/  CS2R R14, SRZ ;  /* 0x00000000000e7805 */ /* 0x000fe2000001ff00 */
[----:B------:R-:W-:-:S05]  /*1d10*/  IMAD R24, R21, 0x240, R24 ;  /* 0x0000024015187824 */ /* 0x000fca00078e0218 */
[----:B------:R-:W5:Y:S01]  /*1d20*/  @!P0 LDG.E.EL R15, desc[UR4][R36.64] ;  /* 0x00000004240f8981 */ /* 0x000f62000c2e1900 */
[----:B------:R-:W-:-:S03]  /*1d30*/  IMAD.MOV.U32 R13, RZ, RZ, RZ ;  /* 0x000000ffff0d7224 */ /* 0x000fc600078e00ff */
[----:B------:R-:W5:Y:S04]  /*1d40*/  @!P0 LDG.E.EL R14, desc[UR4][R36.64] ;  /* 0x00000004240e8981 */ /* 0x000f68000c2e1900 */
[----:B------:R-:W5:Y:S01]  /*1d50*/  @!P0 LDG.E.EL R13, desc[UR4][R36.64] ;  /* 0x00000004240d8981 */ /* 0x000f62000c2e1900 */
[----:B--2---:R-:W-:Y:S02]  /*1d60*/  SEL R8, R8, RZ, !P1 ;  /* 0x000000ff08087207 */ /* 0x004fe40004800000 */
[----:B------:R-:W-:Y:S02]  /*1d70*/  SEL R9, R9, RZ, !P1 ;  /* 0x000000ff09097207 */ /* 0x000fe40004800000 */
[----:B---3--:R-:W-:Y:S01]  /*1d80*/  SEL R32, R32, RZ, !P1 ;  /* 0x000000ff20207207 */ /* 0x008fe20004800000 */
[----:B------:R-:W-:-:S02]  /*1d90*/  FADD R5, -R8, R5 ;  /* 0x0000000508057221 */ /* 0x000fc40000000100 */
[----:B------:R-:W-:Y:S01]  /*1da0*/  FADD R6, -R9, R6 ;  /* 0x0000000609067221 */ /* 0x000fe20000000100 */
[----:B----4-:R-:W-:Y:S02]  /*1db0*/  SEL R33, R33, RZ, !P1 ;  /* 0x000000ff21217207 */ /* 0x010fe40004800000 */
[----:B------:R-:W-:Y:S01]  /*1dc0*/  SEL R10, R10, RZ, !P1 ;  /* 0x000000ff0a0a7207 */ /* 0x000fe20004800000 */
[----:B------:R-:W-:Y:S01]  /*1dd0*/  FFMA R8, R5, R32, R8 ;  /* 0x0000002005087223 */ /* 0x000fe20000000008 */
[----:B------:R-:W-:Y:S02]  /*1de0*/  IMAD.MOV.U32 R5, RZ, RZ, RZ ;  /* 0x000000ffff057224 */ /* 0x000fe400078e00ff */
[----:B------:R-:W-:Y:S01]  /*1df0*/  FFMA R9, R6, R33, R9 ;  /* 0x0000002106097223 */ /* 0x000fe20000000009 */
[----:B------:R-:W-:Y:S01]  /*1e00*/  IMAD.MOV.U32 R6, RZ, RZ, RZ ;  /* 0x000000ffff067224 */ /* 0x000fe200078e00ff */
[----:B-----5:R-:W-:Y:S01]  /*1e10*/  SEL R31, R31, RZ, !P1 ;  /* 0x000000ff1f1f7207 */ /* 0x020fe20004800000 */
[----:B0-----:R-:W-:-:S04]  /*1e20*/  IMAD.WIDE R32, R21, 0x4, R34 ;  /* 0x0000000415207825 */ /* 0x001fc800078e0222 */
[----:B------:R-:W-:Y:S01]  /*1e30*/  FADD R7, -R10, R7 ;  /* 0x000000070a077221 */ /* 0x000fe20000000100 */
[----:B------:R-:W2:Y:S03]  /*1e40*/  @P3 LDG.E.EL R28, desc[UR4][R32.64] ;  /* 0x00000004201c3981 */ /* 0x000ea6000c2e1900 */
[----:B------:R-:W-:Y:S01]  /*1e50*/  FFMA R10, R7, R31, R10 ;  /* 0x0000001f070a7223 */ /* 0x000fe2000000000a */
[----:B------:R-:W-:Y:S01]  /*1e60*/  IMAD.MOV.U32 R31, RZ, RZ, RZ ;  /* 0x000000ffff1f7224 */ /* 0x000fe200078e00ff */
[----:B------:R-:W3:Y:S01]  /*1e70*/  @P3 LDG.E.EL R5, desc[UR4][R32.64] ;  /* 0x0000000420053981 */ /* 0x000ee2000c2e1900 */
[----:B------:R-:W-:-:S03]  /*1e80*/  IMAD.MOV.U32 R7, RZ, RZ, RZ ;  /* 0x000000ffff077224 */ /* 0x000fc600078e00ff */
[----:B------:R-:W4:Y:S01]  /*1e90*/  @P3 LDG.E.EL R6, desc[UR4][R32.64] ;  /* 0x0000000420063981 */ /* 0x000f22000c2e1900 */
[----:B------:R-:W-:-:S03]  /*1ea0*/  IMAD.WIDE R34, R27, 0x4, R34 ;  /* 0x000000041b227825 */ /* 0x000fc600078e0222 */
[----:B------:R0:W5:Y:S04]  /*1eb0*/  @P3 LDG.E.EL R3, desc[UR4][R32.64] ;  /* 0x0000000420033981 */ /* 0x000168000c2e1900 */
[----:B------:R-:W5:Y:S04]  /*1ec0*/  @P2 LDG.E.EL R31, desc[UR4][R34.64] ;  /* 0x00000004221f2981 */ /* 0x000f68000c2e1900 */
[----:B------:R-:W5:Y:S01]  /*1ed0*/  @P2 LDG.E.EL R7, desc[UR4][R34.64] ;  /* 0x0000000422072981 */ /* 0x000f62000c2e1900 */
[----:B0-----:R-:W-:-:S06]  /*1ee0*/  CS2R R32, SRZ ;  /* 0x0000000000207805 */ /* 0x001fcc000001ff00 */
[----:B------:R-:W5:Y:S04]  /*1ef0*/  @P2 LDG.E.EL R33, desc[UR4][R34.64] ;  /* 0x0000000422212981 */ /* 0x000f68000c2e1900 */
[----:B------:R0:W5:Y:S02]  /*1f00*/  @P2 LDG.E.EL R32, desc[UR4][R34.64] ;  /* 0x0000000422202981 */ /* 0x000164000c2e1900 */
[----:B0-----:R-:W0:Y:S01]  /*1f10*/  LDC.64 R34, c[0x0][0x248] ;  /* 0x00009200ff227b82 */ /* 0x001e220000000a00 */
[----:B------:R-:W-:Y:S02]  /*1f20*/  SEL R11, R11, RZ, !P1 ;  /* 0x000000ff0b0b7207 */ /* 0x000fe40004800000 */
[----:B------:R-:W-:Y:S02]  /*1f30*/  SEL R16, R16, RZ, !P0 ;  /* 0x000000ff10107207 */ /* 0x000fe40004000000 */
[----:B------:R-:W-:Y:S01]  /*1f40*/  SEL R30, R30, RZ, !P1 ;  /* 0x000000ff1e1e7207 */ /* 0x000fe20004800000 */
[----:B------:R-:W-:Y:S01]  /*1f50*/  FADD R20, -R11, R20 ;  /* 0x000000140b147221 */ /* 0x000fe20000000100 */
[----:B------:R-:W-:Y:S01]  /*1f60*/  SEL R23, R23, RZ, !P0 ;  /* 0x000000ff17177207 */ /* 0x000fe20004000000 */
[----:B------:R-:W-:-:S02]  /*1f70*/  FADD R29, -R16, R29 ;  /* 0x0000001d101d7221 */ /* 0x000fc40000000100 */
[----:B------:R-:W-:Y:S01]  /*1f80*/  FFMA R11, R20, R30, R11 ;  /* 0x0000001e140b7223 */ /* 0x000fe2000000000b */
[----:B------:R-:W-:Y:S01]  /*1f90*/  CS2R R20, SRZ ;  /* 0x0000000000147805 */ /* 0x000fe2000001ff00 */
[----:B------:R-:W-:Y:S01]  /*1fa0*/  FFMA R16, R29, R23, R16 ;  /* 0x000000171d107223 */ /* 0x000fe20000000010 */
[----:B------:R-:W-:Y:S01]  /*1fb0*/  CS2R R22, SRZ ;  /* 0x0000000000167805 */ /* 0x000fe2000001ff00 */
[----:B------:R-:W-:Y:S02]  /*1fc0*/  IMAD R27, R27, 0x240, R26 ;  /* 0x000002401b1b7824 */ /* 0x000fe400078e021a */
[----:B0-----:R-:W-:-:S04]  /*1fd0*/  IMAD.WIDE R24, R24, 0x4, R34 ;  /* 0x0000000418187825 */ /* 0x001fc800078e0222 */
[----:B------:R-:W-:Y:S01]  /*1fe0*/  IMAD.WIDE R34, R27, 0x4, R34 ;  /* 0x000000041b227825 */ /* 0x000fe200078e0222 */
[----:B------:R0:W5:Y:S01]  /*1ff0*/  @P3 LDG.E.128 R20, desc[UR4][R24.64] ;  /* 0x0000000418143981 */ /* 0x000162000c1e1d00 */
[----:B------:R-:W-:Y:S02]  /*2000*/  CS2R R26, SRZ ;  /* 0x00000000001a7805 */ /* 0x000fe4000001ff00 */
[----:B0-----:R-:W-:-:S06]  /*2010*/  CS2R R24, SRZ ;  /* 0x0000000000187805 */ /* 0x001fcc000001ff00 */
[----:B------:R0:W5:Y:S01]  /*2020*/  @P2 LDG.E.128 R24, desc[UR4][R34.64] ;  /* 0x0000000422182981 */ /* 0x000162000c1e1d00 */
[----:B------:R-:W-:Y:S01]  /*2030*/  SEL R17, R17, RZ, !P0 ;  /* 0x000000ff11117207 */ /* 0x000fe20004000000 */
[----:B0-----:R-:W0:Y:S01]  /*2040*/  LDC.64 R34, c[0x0][0x258] ;  /* 0x00009600ff227b82 */ /* 0x001e220000000a00 */
[----:B------:R-:W-:-:S03]  /*2050*/  SEL R15, R15, RZ, !P0 ;  /* 0x000000ff0f0f7207 */ /* 0x000fc60004000000 */
[----:B------:R-:W-:Y:S01]  /*2060*/  FADD R12, -R17, R12 ;  /* 0x0000000c110c7221 */ /* 0x000fe20000000100 */
[----:B------:R-:W-:-:S03]  /*2070*/  SEL R19, R19, RZ, !P0 ;  /* 0x000000ff13137207 */ /* 0x000fc60004000000 */
[----:B------:R-:W-:Y:S01]  /*2080*/  FFMA R17, R12, R15, R17 ;  /* 0x0000000f0c117223 */ /* 0x000fe20000000011 */
[----:B------:R-:W-:Y:S01]  /*2090*/  SEL R15, R18, RZ, !P0 ;  /* 0x000000ff120f7207 */ /* 0x000fe20004000000 */
[----:B------:R-:W-:Y:S01]  /*20a0*/  FADD R2, -R19, R2 ;  /* 0x0000000213027221 */ /* 0x000fe20000000100 */
[----:B------:R-:W-:Y:S02]  /*20b0*/  SEL R13, R13, RZ, !P0 ;  /* 0x000000ff0d0d7207 */ /* 0x000fe40004000000 */
[----:B------:R-:W-:Y:S01]  /*20c0*/  SEL R14, R14, RZ, !P0 ;  /* 0x000000ff0e0e7207 */ /* 0x000fe20004000000 */
[----:B------:R-:W-:-:S04]  /*20d0*/  FADD R0, -R15, R0 ;  /* 0x000000000f007221 */ /* 0x000fc80000000100 */
[----:B------:R-:W-:Y:S01]  /*20e0*/  FFMA R18, R0, R13, R15 ;  /* 0x0000000d00127223 */ /* 0x000fe2000000000f */
[----:B------:R-:W-:Y:S01]  /*20f0*/  FFMA R19, R2, R14, R19 ;  /* 0x0000000e02137223 */ /* 0x000fe20000000013 */
[----:B0-----:R-:W-:Y:S01]  /*2100*/  IMAD.WIDE R34, R4, 0x4, R34 ;  /* 0x0000000404227825 */ /* 0x001fe200078e0222 */
[----:B--2---:R-:W-:Y:S02]  /*2110*/  SEL R29, R28, RZ, P3 ;  /* 0x000000ff1c1d7207 */ /* 0x004fe40001800000 */
[----:B---3--:R-:W-:Y:S02]  /*2120*/  SEL R4, R5, RZ, P3 ;  /* 0x000000ff05047207 */ /* 0x008fe40001800000 */
[----:B----4-:R-:W-:Y:S02]  /*2130*/  SEL R5, R6, RZ, P3 ;  /* 0x000000ff06057207 */ /* 0x010fe40001800000 */
[----:B-----5:R-:W-:Y:S02]  /*2140*/  SEL R2, R3, RZ, P3 ;  /* 0x000000ff03027207 */ /* 0x020fe40001800000 */
[----:B------:R-:W-:-:S02]  /*2150*/  SEL R31, R31, RZ, P2 ;  /* 0x000000ff1f1f7207 */ /* 0x000fc40001000000 */
[----:B------:R-:W-:Y:S02]  /*2160*/  SEL R0, R7, RZ, P2 ;  /* 0x000000ff07007207 */ /* 0x000fe40001000000 */
[----:B------:R-:W-:Y:S02]  /*2170*/  SEL R33, R33, RZ, P2 ;  /* 0x000000ff21217207 */ /* 0x000fe40001000000 */
[----:B------:R-:W-:Y:S02]  /*2180*/  SEL R32, R32, RZ, P2 ;  /* 0x000000ff20207207 */ /* 0x000fe40001000000 */
[----:B------:R-:W-:Y:S02]  /*2190*/  SEL R20, R20, RZ, P3 ;  /* 0x000000ff14147207 */ /* 0x000fe40001800000 */
[----:B------:R-:W-:Y:S02]  /*21a0*/  SEL R21, R21, RZ, P3 ;  /* 0x000000ff15157207 */ /* 0x000fe40001800000 */
[----:B------:R-:W-:-:S02]  /*21b0*/  SEL R22, R22, RZ, P3 ;  /* 0x000000ff16167207 */ /* 0x000fc40001800000 */
[----:B------:R-:W-:Y:S01]  /*21c0*/  SEL R23, R23, RZ, P3 ;  /* 0x000000ff17177207 */ /* 0x000fe20001800000 */
[----:B------:R-:W-:Y:S01]  /*21d0*/  @P1 FADD R8, R20, R29 ;  /* 0x0000001d14081221 */ /* 0x000fe20000000000 */
[----:B------:R-:W-:Y:S01]  /*21e0*/  @P1 FADD R9, R21, R4 ;  /* 0x0000000415091221 */ /* 0x000fe20000000000 */
[----:B------:R-:W-:Y:S02]  /*21f0*/  @P1 FADD R10, R22, R5 ;  /* 0x00000005160a1221 */ /* 0x000fe40000000000 */
[----:B------:R-:W-:Y:S01]  /*2200*/  @P1 FADD R11, R23, R2 ;  /* 0x00000002170b1221 */ /* 0x000fe20000000000 */
        /* <DEDUP_REMOVED lines=8> */
[----:B------:R-:W-:Y:S04]  /*2290*/  STG.E.128 desc[UR4][R34.64], R8 ;  /* 0x0000000822007986 */ /* 0x000fe8000c101d04 */
[----:B------:R-:W-:Y:S01]  /*22a0*/  STG.E.128 desc[UR4][R34.64+0x800], R16 ;  /* 0x0008001022007986 */ /* 0x000fe2000c101d04 */
[----:B------:R-:W-:Y:S05]  /*22b0*/  EXIT ;  /* 0x000000000000794d */ /* 0x000fea0003800000 */
.L_x_0:
[----:B------:R-:W-:-:S00]  /*22c0*/  BRA `(.L_x_0) ;  /* 0xfffffffc00fc7947 */ /* 0x000fc0000383ffff */
[----:B------:R-:W-:-:S00]  /*22d0*/  NOP ;  /* 0x0000000000007918 */ /* 0x000fc00000000000 */
        /* <DEDUP_REMOVED lines=10> */
.L_x_1:


//--------------------- .nv.constant0.triton_poi_fused_cat_25 --------------------------
	.section	.nv.constant0.triton_poi_fused_cat_25,"a",@progbits
	.sectionflags	@""
	.align	4
.nv.constant0.triton_poi_fused_cat_25:
	.zero		612
